//
// Generated by NVIDIA NVVM Compiler
//
// Compiler Build ID: CL-36424714
// Cuda compilation tools, release 13.0, V13.0.88
// Based on NVVM 20.0.0
//

.version 9.0
.target sm_100
.address_size 64

	// .globl	_Z24compute_distances_kernelPdPfPKdS2_i
.func  (.param .b64 func_retval0) __internal_accurate_pow
(
	.param .b64 __internal_accurate_pow_param_0,
	.param .b64 __internal_accurate_pow_param_1
)
;
.global .align 4 .b8 precalc_xorwow_matrix[102400];
.global .align 4 .b8 precalc_xorwow_offset_matrix[102400];
.global .align 4 .b8 mrg32k3aM1[2304];
.global .align 4 .b8 mrg32k3aM2[2304];
.global .align 4 .b8 mrg32k3aM1SubSeq[2016];
.global .align 4 .b8 mrg32k3aM2SubSeq[2016];
.global .align 4 .b8 mrg32k3aM1Seq[2304];
.global .align 4 .b8 mrg32k3aM2Seq[2304];
.const .align 8 .b8 __cr_lgamma_table[72];

.visible .entry _Z24compute_distances_kernelPdPfPKdS2_i(
	.param .u64 .ptr .align 1 _Z24compute_distances_kernelPdPfPKdS2_i_param_0,
	.param .u64 .ptr .align 1 _Z24compute_distances_kernelPdPfPKdS2_i_param_1,
	.param .u64 .ptr .align 1 _Z24compute_distances_kernelPdPfPKdS2_i_param_2,
	.param .u64 .ptr .align 1 _Z24compute_distances_kernelPdPfPKdS2_i_param_3,
	.param .u32 _Z24compute_distances_kernelPdPfPKdS2_i_param_4
)
{
	.reg .pred 	%p<3>;
	.reg .b32 	%r<16>;
	.reg .b32 	%f<3>;
	.reg .b64 	%rd<24>;
	.reg .b64 	%fd<10>;

	ld.param.u64 	%rd5, [_Z24compute_distances_kernelPdPfPKdS2_i_param_0];
	ld.param.u64 	%rd6, [_Z24compute_distances_kernelPdPfPKdS2_i_param_1];
	ld.param.u64 	%rd3, [_Z24compute_distances_kernelPdPfPKdS2_i_param_2];
	ld.param.u64 	%rd4, [_Z24compute_distances_kernelPdPfPKdS2_i_param_3];
	ld.param.u32 	%r4, [_Z24compute_distances_kernelPdPfPKdS2_i_param_4];
	cvta.to.global.u64 	%rd1, %rd6;
	cvta.to.global.u64 	%rd2, %rd5;
	mov.u32 	%r5, %ctaid.x;
	mov.u32 	%r6, %ntid.x;
	mov.u32 	%r7, %tid.x;
	mad.lo.s32 	%r1, %r5, %r6, %r7;
	mov.u32 	%r8, %ctaid.y;
	mov.u32 	%r9, %ntid.y;
	mov.u32 	%r10, %tid.y;
	mad.lo.s32 	%r11, %r8, %r9, %r10;
	max.s32 	%r12, %r1, %r11;
	setp.ge.s32 	%p1, %r12, %r4;
	@%p1 bra 	$L__BB0_4;
	setp.ne.s32 	%p2, %r1, %r11;
	@%p2 bra 	$L__BB0_3;
	mad.lo.s32 	%r14, %r4, %r1, %r1;
	mul.wide.u32 	%rd19, %r14, 8;
	add.s64 	%rd20, %rd2, %rd19;
	mov.b64 	%rd21, 0;
	st.global.u64 	[%rd20], %rd21;
	mul.wide.u32 	%rd22, %r14, 4;
	add.s64 	%rd23, %rd1, %rd22;
	mov.b32 	%r15, 0;
	st.global.u32 	[%rd23], %r15;
	bra.uni 	$L__BB0_4;
$L__BB0_3:
	cvta.to.global.u64 	%rd7, %rd4;
	cvta.to.global.u64 	%rd8, %rd3;
	mul.wide.s32 	%rd9, %r1, 8;
	add.s64 	%rd10, %rd8, %rd9;
	ld.global.f64 	%fd1, [%rd10];
	mul.wide.u32 	%rd11, %r11, 8;
	add.s64 	%rd12, %rd8, %rd11;
	ld.global.f64 	%fd2, [%rd12];
	sub.f64 	%fd3, %fd1, %fd2;
	add.s64 	%rd13, %rd7, %rd9;
	ld.global.f64 	%fd4, [%rd13];
	add.s64 	%rd14, %rd7, %rd11;
	ld.global.f64 	%fd5, [%rd14];
	sub.f64 	%fd6, %fd4, %fd5;
	mul.f64 	%fd7, %fd6, %fd6;
	fma.rn.f64 	%fd8, %fd3, %fd3, %fd7;
	sqrt.rn.f64 	%fd9, %fd8;
	mad.lo.s32 	%r13, %r4, %r1, %r11;
	mul.wide.s32 	%rd15, %r13, 8;
	add.s64 	%rd16, %rd2, %rd15;
	st.global.f64 	[%rd16], %fd9;
	cvt.rn.f32.u32 	%f1, %r4;
	rcp.rn.f32 	%f2, %f1;
	mul.wide.s32 	%rd17, %r13, 4;
	add.s64 	%rd18, %rd1, %rd17;
	st.global.f32 	[%rd18], %f2;
$L__BB0_4:
	ret;

}
	// .globl	_Z26evaporate_pheromone_kernelPfid
.visible .entry _Z26evaporate_pheromone_kernelPfid(
	.param .u64 .ptr .align 1 _Z26evaporate_pheromone_kernelPfid_param_0,
	.param .u32 _Z26evaporate_pheromone_kernelPfid_param_1,
	.param .f64 _Z26evaporate_pheromone_kernelPfid_param_2
)
{
	.reg .pred 	%p<4>;
	.reg .b32 	%r<12>;
	.reg .b32 	%f<4>;
	.reg .b64 	%rd<5>;
	.reg .b64 	%fd<4>;

	ld.param.u64 	%rd1, [_Z26evaporate_pheromone_kernelPfid_param_0];
	ld.param.u32 	%r3, [_Z26evaporate_pheromone_kernelPfid_param_1];
	ld.param.f64 	%fd1, [_Z26evaporate_pheromone_kernelPfid_param_2];
	mov.u32 	%r4, %ctaid.x;
	mov.u32 	%r5, %ntid.x;
	mov.u32 	%r6, %tid.x;
	mad.lo.s32 	%r1, %r4, %r5, %r6;
	mov.u32 	%r7, %ctaid.y;
	mov.u32 	%r8, %ntid.y;
	mov.u32 	%r9, %tid.y;
	mad.lo.s32 	%r2, %r7, %r8, %r9;
	max.s32 	%r10, %r1, %r2;
	setp.ge.s32 	%p1, %r10, %r3;
	setp.eq.s32 	%p2, %r1, %r2;
	or.pred  	%p3, %p2, %p1;
	@%p3 bra 	$L__BB1_2;
	cvta.to.global.u64 	%rd2, %rd1;
	mov.f64 	%fd2, 0d3FF0000000000000;
	sub.f64 	%fd3, %fd2, %fd1;
	cvt.rn.f32.f64 	%f1, %fd3;
	mad.lo.s32 	%r11, %r3, %r1, %r2;
	mul.wide.s32 	%rd3, %r11, 4;
	add.s64 	%rd4, %rd2, %rd3;
	ld.global.f32 	%f2, [%rd4];
	mul.f32 	%f3, %f2, %f1;
	st.global.f32 	[%rd4], %f3;
$L__BB1_2:
	ret;

}
	// .globl	_Z22construct_tours_kernelPKdPKfPiP17curandStateXORWOWiddPb
.visible .entry _Z22construct_tours_kernelPKdPKfPiP17curandStateXORWOWiddPb(
	.param .u64 .ptr .align 1 _Z22construct_tours_kernelPKdPKfPiP17curandStateXORWOWiddPb_param_0,
	.param .u64 .ptr .align 1 _Z22construct_tours_kernelPKdPKfPiP17curandStateXORWOWiddPb_param_1,
	.param .u64 .ptr .align 1 _Z22construct_tours_kernelPKdPKfPiP17curandStateXORWOWiddPb_param_2,
	.param .u64 .ptr .align 1 _Z22construct_tours_kernelPKdPKfPiP17curandStateXORWOWiddPb_param_3,
	.param .u32 _Z22construct_tours_kernelPKdPKfPiP17curandStateXORWOWiddPb_param_4,
	.param .f64 _Z22construct_tours_kernelPKdPKfPiP17curandStateXORWOWiddPb_param_5,
	.param .f64 _Z22construct_tours_kernelPKdPKfPiP17curandStateXORWOWiddPb_param_6,
	.param .u64 .ptr .align 1 _Z22construct_tours_kernelPKdPKfPiP17curandStateXORWOWiddPb_param_7
)
{
	.local .align 16 .b8 	__local_depot2[8016];
	.reg .b64 	%SP;
	.reg .b64 	%SPL;
	.reg .pred 	%p<65>;
	.reg .b16 	%rs<12>;
	.reg .b32 	%r<177>;
	.reg .b32 	%f<3>;
	.reg .b64 	%rd<66>;
	.reg .b64 	%fd<65>;

	mov.u64 	%SPL, __local_depot2;
	ld.param.u64 	%rd12, [_Z22construct_tours_kernelPKdPKfPiP17curandStateXORWOWiddPb_param_2];
	ld.param.u64 	%rd13, [_Z22construct_tours_kernelPKdPKfPiP17curandStateXORWOWiddPb_param_3];
	ld.param.u32 	%r75, [_Z22construct_tours_kernelPKdPKfPiP17curandStateXORWOWiddPb_param_4];
	ld.param.f64 	%fd31, [_Z22construct_tours_kernelPKdPKfPiP17curandStateXORWOWiddPb_param_5];
	ld.param.f64 	%fd32, [_Z22construct_tours_kernelPKdPKfPiP17curandStateXORWOWiddPb_param_6];
	ld.param.u64 	%rd14, [_Z22construct_tours_kernelPKdPKfPiP17curandStateXORWOWiddPb_param_7];
	add.u64 	%rd1, %SPL, 0;
	mov.u32 	%r76, %ctaid.x;
	mov.u32 	%r77, %ntid.x;
	mov.u32 	%r78, %tid.x;
	mad.lo.s32 	%r1, %r76, %r77, %r78;
	setp.gt.s32 	%p5, %r1, 999;
	@%p5 bra 	$L__BB2_58;
	cvta.to.global.u64 	%rd16, %rd13;
	cvta.to.global.u64 	%rd17, %rd14;
	mul.wide.s32 	%rd18, %r1, 48;
	add.s64 	%rd2, %rd16, %rd18;
	ld.global.v2.u32 	{%r2, %r3}, [%rd2];
	ld.global.v2.u32 	{%r168, %r167}, [%rd2+8];
	ld.global.v2.u32 	{%r166, %r165}, [%rd2+16];
	ld.global.v2.u32 	{%r8, %r9}, [%rd2+24];
	ld.global.f32 	%f1, [%rd2+32];
	ld.global.f64 	%fd1, [%rd2+40];
	mul.lo.s32 	%r10, %r75, %r1;
	cvt.s64.s32 	%rd19, %r10;
	add.s64 	%rd3, %rd17, %rd19;
	setp.lt.s32 	%p6, %r75, 1;
	@%p6 bra 	$L__BB2_14;
	and.b32  	%r11, %r75, 15;
	setp.lt.u32 	%p7, %r75, 16;
	mov.b32 	%r146, 0;
	@%p7 bra 	$L__BB2_5;
	and.b32  	%r146, %r75, 2147483632;
	mov.b32 	%r144, 0;
$L__BB2_4:
	.pragma "nounroll";
	cvt.u64.u32 	%rd20, %r144;
	add.s64 	%rd21, %rd3, %rd20;
	mov.b16 	%rs1, 0;
	st.global.u8 	[%rd21], %rs1;
	st.global.u8 	[%rd21+1], %rs1;
	st.global.u8 	[%rd21+2], %rs1;
	st.global.u8 	[%rd21+3], %rs1;
	st.global.u8 	[%rd21+4], %rs1;
	st.global.u8 	[%rd21+5], %rs1;
	st.global.u8 	[%rd21+6], %rs1;
	st.global.u8 	[%rd21+7], %rs1;
	st.global.u8 	[%rd21+8], %rs1;
	st.global.u8 	[%rd21+9], %rs1;
	st.global.u8 	[%rd21+10], %rs1;
	st.global.u8 	[%rd21+11], %rs1;
	st.global.u8 	[%rd21+12], %rs1;
	st.global.u8 	[%rd21+13], %rs1;
	st.global.u8 	[%rd21+14], %rs1;
	st.global.u8 	[%rd21+15], %rs1;
	add.s32 	%r144, %r144, 16;
	setp.ne.s32 	%p8, %r144, %r146;
	@%p8 bra 	$L__BB2_4;
$L__BB2_5:
	setp.eq.s32 	%p9, %r11, 0;
	@%p9 bra 	$L__BB2_14;
	and.b32  	%r16, %r75, 7;
	setp.lt.u32 	%p10, %r11, 8;
	@%p10 bra 	$L__BB2_8;
	cvt.u64.u32 	%rd22, %r146;
	add.s64 	%rd23, %rd3, %rd22;
	mov.b16 	%rs2, 0;
	st.global.u8 	[%rd23], %rs2;
	st.global.u8 	[%rd23+1], %rs2;
	st.global.u8 	[%rd23+2], %rs2;
	st.global.u8 	[%rd23+3], %rs2;
	st.global.u8 	[%rd23+4], %rs2;
	st.global.u8 	[%rd23+5], %rs2;
	st.global.u8 	[%rd23+6], %rs2;
	st.global.u8 	[%rd23+7], %rs2;
	add.s32 	%r146, %r146, 8;
$L__BB2_8:
	setp.eq.s32 	%p11, %r16, 0;
	@%p11 bra 	$L__BB2_14;
	and.b32  	%r19, %r75, 3;
	setp.lt.u32 	%p12, %r16, 4;
	@%p12 bra 	$L__BB2_11;
	cvt.u64.u32 	%rd24, %r146;
	add.s64 	%rd25, %rd3, %rd24;
	mov.b16 	%rs3, 0;
	st.global.u8 	[%rd25], %rs3;
	st.global.u8 	[%rd25+1], %rs3;
	st.global.u8 	[%rd25+2], %rs3;
	st.global.u8 	[%rd25+3], %rs3;
	add.s32 	%r146, %r146, 4;
$L__BB2_11:
	setp.eq.s32 	%p13, %r19, 0;
	@%p13 bra 	$L__BB2_14;
	mov.b32 	%r149, 0;
$L__BB2_13:
	.pragma "nounroll";
	cvt.u64.u32 	%rd26, %r146;
	add.s64 	%rd27, %rd3, %rd26;
	mov.b16 	%rs4, 0;
	st.global.u8 	[%rd27], %rs4;
	add.s32 	%r146, %r146, 1;
	add.s32 	%r149, %r149, 1;
	setp.ne.s32 	%p14, %r149, %r19;
	@%p14 bra 	$L__BB2_13;
$L__BB2_14:
	shr.u32 	%r82, %r3, 2;
	xor.b32  	%r83, %r82, %r3;
	shl.b32 	%r84, %r165, 4;
	shl.b32 	%r85, %r83, 1;
	xor.b32  	%r86, %r84, %r85;
	xor.b32  	%r87, %r86, %r165;
	xor.b32  	%r164, %r87, %r83;
	add.s32 	%r152, %r2, 362437;
	add.s32 	%r88, %r164, %r152;
	rem.u32 	%r170, %r88, %r75;
	cvta.to.global.u64 	%rd28, %rd12;
	mul.wide.s32 	%rd29, %r10, 4;
	add.s64 	%rd4, %rd28, %rd29;
	st.global.u32 	[%rd4], %r170;
	cvt.s64.s32 	%rd30, %r170;
	add.s64 	%rd31, %rd3, %rd30;
	mov.b16 	%rs5, 1;
	st.global.u8 	[%rd31], %rs5;
	setp.lt.s32 	%p15, %r75, 2;
	@%p15 bra 	$L__BB2_57;
	{
	.reg .b32 %temp; 
	mov.b64 	{%temp, %r29}, %fd31;
	}
	cvt.rzi.f64.f64 	%fd2, %fd31;
	abs.f64 	%fd3, %fd31;
	setp.lt.s32 	%p16, %r29, 0;
	selp.b32 	%r30, 0, 2146435072, %p16;
	{
	.reg .b32 %temp; 
	mov.b64 	{%temp, %r31}, %fd32;
	}
	shr.u32 	%r90, %r31, 20;
	and.b32  	%r91, %r90, 2047;
	add.s32 	%r92, %r91, -1012;
	mov.b64 	%rd32, %fd32;
	shl.b64 	%rd5, %rd32, %r92;
	setp.eq.s64 	%p1, %rd5, -9223372036854775808;
	cvt.rzi.f64.f64 	%fd4, %fd32;
	abs.f64 	%fd5, %fd32;
	setp.neu.f64 	%p18, %fd5, 0d3FE0000000000000;
	and.pred  	%p2, %p18, %p1;
	setp.lt.s32 	%p19, %r31, 0;
	selp.b32 	%r32, 0, 2146435072, %p19;
	mov.b32 	%r150, 1;
	mov.b64 	%rd34, %fd31;
$L__BB2_16:
	mov.u32 	%r40, %r164;
	mov.u32 	%r39, %r165;
	mov.u32 	%r38, %r166;
	mov.u32 	%r34, %r170;
	neg.s32 	%r159, %r75;
	mul.lo.s32 	%r158, %r34, %r75;
	mov.f64 	%fd58, 0d0000000000000000;
	mov.u64 	%rd64, %rd3;
	mov.u64 	%rd65, %rd1;
$L__BB2_17:
	ld.global.u8 	%rs6, [%rd64];
	setp.ne.s16 	%p20, %rs6, 0;
	@%p20 bra 	$L__BB2_36;
	ld.param.u64 	%rd63, [_Z22construct_tours_kernelPKdPKfPiP17curandStateXORWOWiddPb_param_1];
	ld.param.u64 	%rd62, [_Z22construct_tours_kernelPKdPKfPiP17curandStateXORWOWiddPb_param_0];
	setp.neu.f64 	%p21, %fd31, %fd2;
	shr.u32 	%r93, %r29, 20;
	and.b32  	%r94, %r93, 2047;
	add.s32 	%r95, %r94, -1012;
	shl.b64 	%rd35, %rd34, %r95;
	setp.eq.s64 	%p22, %rd35, -9223372036854775808;
	mul.wide.s32 	%rd37, %r158, 8;
	cvta.to.global.u64 	%rd38, %rd62;
	add.s64 	%rd39, %rd38, %rd37;
	ld.global.f64 	%fd7, [%rd39];
	mul.wide.s32 	%rd40, %r158, 4;
	cvta.to.global.u64 	%rd41, %rd63;
	add.s64 	%rd42, %rd41, %rd40;
	ld.global.f32 	%f2, [%rd42];
	cvt.f64.f32 	%fd34, %f2;
	setp.lt.f64 	%p23, %fd34, 0d3E112E0BE826D695;
	selp.f64 	%fd8, 0d3E112E0BE0000000, %fd34, %p23;
	{
	.reg .b32 %temp; 
	mov.b64 	{%temp, %r96}, %fd8;
	}
	abs.f64 	%fd9, %fd8;
	{ // callseq 0, 0
	.param .b64 param0;
	st.param.f64 	[param0], %fd9;
	.param .b64 param1;
	st.param.f64 	[param1], %fd31;
	.param .b64 retval0;
	call.uni (retval0), 
	__internal_accurate_pow, 
	(
	param0, 
	param1
	);
	ld.param.f64 	%fd35, [retval0];
	} // callseq 0
	setp.lt.s32 	%p24, %r96, 0;
	and.pred  	%p3, %p24, %p22;
	neg.f64 	%fd37, %fd35;
	selp.f64 	%fd38, %fd37, %fd35, %p3;
	selp.f64 	%fd39, 0dFFF8000000000000, %fd38, %p24;
	selp.f64 	%fd59, %fd39, %fd38, %p21;
	add.f64 	%fd40, %fd31, %fd8;
	{
	.reg .b32 %temp; 
	mov.b64 	{%temp, %r97}, %fd40;
	}
	and.b32  	%r98, %r97, 2146435072;
	setp.ne.s32 	%p25, %r98, 2146435072;
	@%p25 bra 	$L__BB2_25;
	setp.num.f64 	%p26, %fd8, %fd31;
	@%p26 bra 	$L__BB2_21;
	add.rn.f64 	%fd59, %fd8, %fd31;
	bra.uni 	$L__BB2_25;
$L__BB2_21:
	setp.neu.f64 	%p27, %fd3, 0d7FF0000000000000;
	@%p27 bra 	$L__BB2_23;
	setp.lt.s32 	%p30, %r29, 0;
	setp.gt.f64 	%p31, %fd9, 0d3FF0000000000000;
	selp.b32 	%r104, 2146435072, 0, %p31;
	xor.b32  	%r105, %r104, 2146435072;
	selp.b32 	%r106, %r105, %r104, %p30;
	mov.b32 	%r107, 0;
	mov.b64 	%fd59, {%r107, %r106};
	bra.uni 	$L__BB2_25;
$L__BB2_23:
	setp.neu.f64 	%p28, %fd9, 0d7FF0000000000000;
	@%p28 bra 	$L__BB2_25;
	and.b32  	%r99, %r29, 2147483647;
	setp.ne.s32 	%p29, %r99, 1071644672;
	or.b32  	%r100, %r30, -2147483648;
	selp.b32 	%r101, %r100, %r30, %p29;
	selp.b32 	%r102, %r101, %r30, %p3;
	mov.b32 	%r103, 0;
	mov.b64 	%fd59, {%r103, %r102};
$L__BB2_25:
	setp.lt.f64 	%p32, %fd7, 0d3E112E0BE826D695;
	selp.f64 	%fd41, 0d3E112E0BE826D695, %fd7, %p32;
	rcp.rn.f64 	%fd15, %fd41;
	{
	.reg .b32 %temp; 
	mov.b64 	{%temp, %r45}, %fd15;
	}
	abs.f64 	%fd16, %fd15;
	setp.neu.f64 	%p33, %fd15, 0d0000000000000000;
	@%p33 bra 	$L__BB2_27;
	setp.lt.s32 	%p37, %r31, 0;
	selp.b32 	%r108, %r45, 0, %p2;
	or.b32  	%r109, %r108, 2146435072;
	selp.b32 	%r110, %r109, %r108, %p37;
	mov.b32 	%r111, 0;
	mov.b64 	%fd61, {%r111, %r110};
	mov.pred 	%p4, %p2;
	bra.uni 	$L__BB2_28;
$L__BB2_27:
	{ // callseq 1, 0
	.param .b64 param0;
	st.param.f64 	[param0], %fd16;
	.param .b64 param1;
	st.param.f64 	[param1], %fd32;
	.param .b64 retval0;
	call.uni (retval0), 
	__internal_accurate_pow, 
	(
	param0, 
	param1
	);
	ld.param.f64 	%fd42, [retval0];
	} // callseq 1
	setp.lt.s32 	%p34, %r45, 0;
	setp.neu.f64 	%p35, %fd32, %fd4;
	neg.f64 	%fd44, %fd42;
	setp.eq.s64 	%p36, %rd5, -9223372036854775808;
	selp.f64 	%fd45, %fd44, %fd42, %p36;
	selp.f64 	%fd46, %fd45, %fd42, %p34;
	selp.f64 	%fd47, 0dFFF8000000000000, %fd46, %p34;
	selp.f64 	%fd61, %fd47, %fd46, %p35;
	mov.pred 	%p4, %p1;
$L__BB2_28:
	add.f64 	%fd48, %fd32, %fd15;
	{
	.reg .b32 %temp; 
	mov.b64 	{%temp, %r112}, %fd48;
	}
	and.b32  	%r113, %r112, 2146435072;
	setp.ne.s32 	%p38, %r113, 2146435072;
	@%p38 bra 	$L__BB2_35;
	setp.num.f64 	%p39, %fd15, %fd32;
	@%p39 bra 	$L__BB2_31;
	add.rn.f64 	%fd61, %fd15, %fd32;
	bra.uni 	$L__BB2_35;
$L__BB2_31:
	setp.neu.f64 	%p40, %fd5, 0d7FF0000000000000;
	@%p40 bra 	$L__BB2_33;
	setp.gt.f64 	%p45, %fd16, 0d3FF0000000000000;
	selp.b32 	%r120, 2146435072, 0, %p45;
	xor.b32  	%r121, %r120, 2146435072;
	selp.b32 	%r122, %r121, %r120, %p19;
	mov.b32 	%r123, 0;
	mov.b64 	%fd61, {%r123, %r122};
	bra.uni 	$L__BB2_35;
$L__BB2_33:
	setp.neu.f64 	%p41, %fd16, 0d7FF0000000000000;
	@%p41 bra 	$L__BB2_35;
	setp.lt.s32 	%p42, %r45, 0;
	and.b32  	%r114, %r31, 2147483647;
	setp.ne.s32 	%p43, %r114, 1071644672;
	or.b32  	%r115, %r32, -2147483648;
	selp.b32 	%r116, %r115, %r32, %p43;
	selp.b32 	%r117, %r116, %r32, %p4;
	selp.b32 	%r118, %r117, %r32, %p42;
	mov.b32 	%r119, 0;
	mov.b64 	%fd61, {%r119, %r118};
$L__BB2_35:
	setp.eq.f64 	%p46, %fd32, 0d0000000000000000;
	setp.eq.f64 	%p47, %fd15, 0d3FF0000000000000;
	selp.f64 	%fd49, 0d3FF0000000000000, %fd61, %p47;
	selp.f64 	%fd50, 0d3FF0000000000000, %fd49, %p46;
	setp.eq.f64 	%p48, %fd8, 0d3FF0000000000000;
	setp.eq.f64 	%p49, %fd31, 0d0000000000000000;
	selp.f64 	%fd51, 0d3FF0000000000000, %fd59, %p48;
	selp.f64 	%fd52, 0d3FF0000000000000, %fd51, %p49;
	mul.f64 	%fd53, %fd52, %fd50;
	st.local.f64 	[%rd65], %fd53;
	add.f64 	%fd58, %fd58, %fd53;
	bra.uni 	$L__BB2_37;
$L__BB2_36:
	mov.b64 	%rd33, 0;
	st.local.u64 	[%rd65], %rd33;
$L__BB2_37:
	add.s32 	%r159, %r159, 1;
	setp.ne.s32 	%p50, %r159, 0;
	add.s32 	%r158, %r158, 1;
	add.s64 	%rd65, %rd65, 8;
	add.s64 	%rd64, %rd64, 1;
	@%p50 bra 	$L__BB2_17;
	setp.gtu.f64 	%p51, %fd58, 0d3E112E0BE826D695;
	@%p51 bra 	$L__BB2_43;
	mov.b32 	%r170, 0;
$L__BB2_40:
	cvt.u64.u32 	%rd43, %r170;
	add.s64 	%rd44, %rd3, %rd43;
	ld.global.u8 	%rs7, [%rd44];
	setp.eq.s16 	%p52, %rs7, 0;
	mov.u32 	%r164, %r40;
	mov.u32 	%r165, %r39;
	mov.u32 	%r166, %r38;
	@%p52 bra 	$L__BB2_56;
	add.s32 	%r170, %r170, 1;
	setp.ne.s32 	%p53, %r170, %r75;
	@%p53 bra 	$L__BB2_40;
	add.s32 	%r125, %r34, 1;
	rem.s32 	%r170, %r125, %r75;
	mov.u32 	%r164, %r40;
	mov.u32 	%r165, %r39;
	mov.u32 	%r166, %r38;
	bra.uni 	$L__BB2_56;
$L__BB2_43:
	shr.u32 	%r127, %r168, 2;
	xor.b32  	%r128, %r127, %r168;
	shl.b32 	%r129, %r40, 4;
	shl.b32 	%r130, %r128, 1;
	xor.b32  	%r131, %r129, %r130;
	xor.b32  	%r132, %r131, %r40;
	xor.b32  	%r165, %r132, %r128;
	add.s32 	%r133, %r152, %r165;
	add.s32 	%r134, %r133, 362437;
	shr.u32 	%r135, %r167, 2;
	xor.b32  	%r136, %r135, %r167;
	shl.b32 	%r137, %r165, 4;
	shl.b32 	%r138, %r136, 1;
	xor.b32  	%r139, %r138, %r137;
	xor.b32  	%r140, %r139, %r136;
	xor.b32  	%r164, %r140, %r165;
	add.s32 	%r152, %r152, 724874;
	add.s32 	%r141, %r164, %r152;
	cvt.u64.u32 	%rd45, %r134;
	mul.wide.u32 	%rd46, %r141, 2097152;
	xor.b64  	%rd47, %rd46, %rd45;
	cvt.rn.f64.u64 	%fd55, %rd47;
	fma.rn.f64 	%fd56, %fd55, 0d3CA0000000000000, 0d3C90000000000000;
	mul.f64 	%fd26, %fd56, %fd58;
	mov.f64 	%fd63, 0d0000000000000000;
	mov.b32 	%r170, 0;
$L__BB2_44:
	cvt.u64.u32 	%rd48, %r170;
	add.s64 	%rd49, %rd3, %rd48;
	ld.global.u8 	%rs8, [%rd49];
	setp.ne.s16 	%p54, %rs8, 0;
	@%p54 bra 	$L__BB2_47;
	mul.wide.u32 	%rd50, %r170, 8;
	add.s64 	%rd51, %rd1, %rd50;
	ld.local.f64 	%fd28, [%rd51];
	setp.leu.f64 	%p55, %fd28, 0d0000000000000000;
	@%p55 bra 	$L__BB2_47;
	add.f64 	%fd63, %fd63, %fd28;
	setp.ge.f64 	%p56, %fd63, %fd26;
	mov.u32 	%r166, %r40;
	mov.u32 	%r167, %r39;
	mov.u32 	%r168, %r38;
	@%p56 bra 	$L__BB2_56;
$L__BB2_47:
	add.s32 	%r170, %r170, 1;
	setp.ne.s32 	%p57, %r170, %r75;
	@%p57 bra 	$L__BB2_44;
	mov.u32 	%r162, %r75;
$L__BB2_49:
	add.s32 	%r170, %r162, -1;
	cvt.u64.u32 	%rd52, %r170;
	add.s64 	%rd53, %rd3, %rd52;
	ld.global.u8 	%rs9, [%rd53];
	setp.ne.s16 	%p58, %rs9, 0;
	@%p58 bra 	$L__BB2_51;
	mul.wide.u32 	%rd54, %r170, 8;
	add.s64 	%rd55, %rd1, %rd54;
	ld.local.f64 	%fd57, [%rd55];
	setp.gt.f64 	%p59, %fd57, 0d0000000000000000;
	mov.u32 	%r166, %r40;
	mov.u32 	%r167, %r39;
	mov.u32 	%r168, %r38;
	@%p59 bra 	$L__BB2_56;
$L__BB2_51:
	setp.gt.s32 	%p60, %r162, 1;
	mov.u32 	%r162, %r170;
	@%p60 bra 	$L__BB2_49;
	mov.b32 	%r170, 0;
$L__BB2_53:
	cvt.u64.u32 	%rd56, %r170;
	add.s64 	%rd57, %rd3, %rd56;
	ld.global.u8 	%rs10, [%rd57];
	setp.eq.s16 	%p61, %rs10, 0;
	mov.u32 	%r166, %r40;
	mov.u32 	%r167, %r39;
	mov.u32 	%r168, %r38;
	@%p61 bra 	$L__BB2_56;
	add.s32 	%r170, %r170, 1;
	setp.ne.s32 	%p62, %r170, %r75;
	@%p62 bra 	$L__BB2_53;
	add.s32 	%r143, %r34, 1;
	rem.s32 	%r170, %r143, %r75;
	mov.u32 	%r166, %r40;
	mov.u32 	%r167, %r39;
	mov.u32 	%r168, %r38;
$L__BB2_56:
	mul.wide.u32 	%rd58, %r150, 4;
	add.s64 	%rd59, %rd4, %rd58;
	st.global.u32 	[%rd59], %r170;
	cvt.s64.s32 	%rd60, %r170;
	add.s64 	%rd61, %rd3, %rd60;
	mov.b16 	%rs11, 1;
	st.global.u8 	[%rd61], %rs11;
	add.s32 	%r150, %r150, 1;
	setp.ne.s32 	%p63, %r150, %r75;
	@%p63 bra 	$L__BB2_16;
$L__BB2_57:
	st.global.v2.u32 	[%rd2], {%r152, %r168};
	st.global.v2.u32 	[%rd2+8], {%r167, %r166};
	st.global.v2.u32 	[%rd2+16], {%r165, %r164};
	st.global.v2.u32 	[%rd2+24], {%r8, %r9};
	st.global.f32 	[%rd2+32], %f1;
	st.global.f64 	[%rd2+40], %fd1;
$L__BB2_58:
	ret;

}
	// .globl	_Z26calculate_distances_kernelPKdPKiPdi
.visible .entry _Z26calculate_distances_kernelPKdPKiPdi(
	.param .u64 .ptr .align 1 _Z26calculate_distances_kernelPKdPKiPdi_param_0,
	.param .u64 .ptr .align 1 _Z26calculate_distances_kernelPKdPKiPdi_param_1,
	.param .u64 .ptr .align 1 _Z26calculate_distances_kernelPKdPKiPdi_param_2,
	.param .u32 _Z26calculate_distances_kernelPKdPKiPdi_param_3
)
{
	.reg .pred 	%p<11>;
	.reg .b32 	%r<65>;
	.reg .b64 	%rd<57>;
	.reg .b64 	%fd<55>;

	ld.param.u64 	%rd9, [_Z26calculate_distances_kernelPKdPKiPdi_param_0];
	ld.param.u64 	%rd7, [_Z26calculate_distances_kernelPKdPKiPdi_param_1];
	ld.param.u64 	%rd8, [_Z26calculate_distances_kernelPKdPKiPdi_param_2];
	ld.param.u32 	%r18, [_Z26calculate_distances_kernelPKdPKiPdi_param_3];
	cvta.to.global.u64 	%rd1, %rd9;
	mov.u32 	%r19, %ctaid.x;
	mov.u32 	%r20, %ntid.x;
	mov.u32 	%r21, %tid.x;
	mad.lo.s32 	%r1, %r19, %r20, %r21;
	setp.gt.s32 	%p1, %r1, 999;
	@%p1 bra 	$L__BB3_14;
	cvta.to.global.u64 	%rd2, %rd7;
	mul.lo.s32 	%r2, %r18, %r1;
	mul.wide.s32 	%rd10, %r2, 4;
	add.s64 	%rd3, %rd2, %rd10;
	add.s32 	%r3, %r18, -1;
	setp.lt.s32 	%p2, %r18, 2;
	mov.f64 	%fd54, 0d0000000000000000;
	@%p2 bra 	$L__BB3_13;
	add.s32 	%r23, %r18, -2;
	and.b32  	%r4, %r3, 7;
	setp.lt.u32 	%p3, %r23, 7;
	mov.f64 	%fd54, 0d0000000000000000;
	mov.b32 	%r63, 0;
	@%p3 bra 	$L__BB3_5;
	and.b32  	%r63, %r3, -8;
	ld.global.u32 	%r61, [%rd3];
	neg.s32 	%r60, %r63;
	add.s64 	%rd12, %rd10, %rd2;
	add.s64 	%rd56, %rd12, 16;
	mov.f64 	%fd54, 0d0000000000000000;
$L__BB3_4:
	.pragma "nounroll";
	ld.global.u32 	%r24, [%rd56+-12];
	mad.lo.s32 	%r25, %r61, %r18, %r24;
	mul.wide.s32 	%rd13, %r25, 8;
	add.s64 	%rd14, %rd1, %rd13;
	ld.global.f64 	%fd17, [%rd14];
	add.f64 	%fd18, %fd54, %fd17;
	ld.global.u32 	%r26, [%rd56+-8];
	mad.lo.s32 	%r27, %r24, %r18, %r26;
	mul.wide.s32 	%rd15, %r27, 8;
	add.s64 	%rd16, %rd1, %rd15;
	ld.global.f64 	%fd19, [%rd16];
	add.f64 	%fd20, %fd18, %fd19;
	ld.global.u32 	%r28, [%rd56+-4];
	mad.lo.s32 	%r29, %r26, %r18, %r28;
	mul.wide.s32 	%rd17, %r29, 8;
	add.s64 	%rd18, %rd1, %rd17;
	ld.global.f64 	%fd21, [%rd18];
	add.f64 	%fd22, %fd20, %fd21;
	ld.global.u32 	%r30, [%rd56];
	mad.lo.s32 	%r31, %r28, %r18, %r30;
	mul.wide.s32 	%rd19, %r31, 8;
	add.s64 	%rd20, %rd1, %rd19;
	ld.global.f64 	%fd23, [%rd20];
	add.f64 	%fd24, %fd22, %fd23;
	ld.global.u32 	%r32, [%rd56+4];
	mad.lo.s32 	%r33, %r30, %r18, %r32;
	mul.wide.s32 	%rd21, %r33, 8;
	add.s64 	%rd22, %rd1, %rd21;
	ld.global.f64 	%fd25, [%rd22];
	add.f64 	%fd26, %fd24, %fd25;
	ld.global.u32 	%r34, [%rd56+8];
	mad.lo.s32 	%r35, %r32, %r18, %r34;
	mul.wide.s32 	%rd23, %r35, 8;
	add.s64 	%rd24, %rd1, %rd23;
	ld.global.f64 	%fd27, [%rd24];
	add.f64 	%fd28, %fd26, %fd27;
	ld.global.u32 	%r36, [%rd56+12];
	mad.lo.s32 	%r37, %r34, %r18, %r36;
	mul.wide.s32 	%rd25, %r37, 8;
	add.s64 	%rd26, %rd1, %rd25;
	ld.global.f64 	%fd29, [%rd26];
	add.f64 	%fd30, %fd28, %fd29;
	ld.global.u32 	%r61, [%rd56+16];
	mad.lo.s32 	%r38, %r36, %r18, %r61;
	mul.wide.s32 	%rd27, %r38, 8;
	add.s64 	%rd28, %rd1, %rd27;
	ld.global.f64 	%fd31, [%rd28];
	add.f64 	%fd54, %fd30, %fd31;
	add.s32 	%r60, %r60, 8;
	add.s64 	%rd56, %rd56, 32;
	setp.ne.s32 	%p4, %r60, 0;
	@%p4 bra 	$L__BB3_4;
$L__BB3_5:
	setp.eq.s32 	%p5, %r4, 0;
	@%p5 bra 	$L__BB3_13;
	and.b32  	%r13, %r3, 3;
	setp.lt.u32 	%p6, %r4, 4;
	@%p6 bra 	$L__BB3_8;
	mul.wide.u32 	%rd29, %r63, 4;
	add.s64 	%rd30, %rd3, %rd29;
	ld.global.u32 	%r39, [%rd30];
	ld.global.u32 	%r40, [%rd30+4];
	mad.lo.s32 	%r41, %r39, %r18, %r40;
	mul.wide.s32 	%rd31, %r41, 8;
	add.s64 	%rd32, %rd1, %rd31;
	ld.global.f64 	%fd33, [%rd32];
	add.f64 	%fd34, %fd54, %fd33;
	ld.global.u32 	%r42, [%rd30+8];
	mad.lo.s32 	%r43, %r40, %r18, %r42;
	mul.wide.s32 	%rd33, %r43, 8;
	add.s64 	%rd34, %rd1, %rd33;
	ld.global.f64 	%fd35, [%rd34];
	add.f64 	%fd36, %fd34, %fd35;
	ld.global.u32 	%r44, [%rd30+12];
	mad.lo.s32 	%r45, %r42, %r18, %r44;
	mul.wide.s32 	%rd35, %r45, 8;
	add.s64 	%rd36, %rd1, %rd35;
	ld.global.f64 	%fd37, [%rd36];
	add.f64 	%fd38, %fd36, %fd37;
	add.s32 	%r63, %r63, 4;
	ld.global.u32 	%r46, [%rd30+16];
	mad.lo.s32 	%r47, %r44, %r18, %r46;
	mul.wide.s32 	%rd37, %r47, 8;
	add.s64 	%rd38, %rd1, %rd37;
	ld.global.f64 	%fd39, [%rd38];
	add.f64 	%fd54, %fd38, %fd39;
$L__BB3_8:
	setp.eq.s32 	%p7, %r13, 0;
	@%p7 bra 	$L__BB3_13;
	setp.eq.s32 	%p8, %r13, 1;
	@%p8 bra 	$L__BB3_11;
	mul.wide.u32 	%rd39, %r63, 4;
	add.s64 	%rd40, %rd3, %rd39;
	ld.global.u32 	%r48, [%rd40];
	ld.global.u32 	%r49, [%rd40+4];
	mad.lo.s32 	%r50, %r48, %r18, %r49;
	mul.wide.s32 	%rd41, %r50, 8;
	add.s64 	%rd42, %rd1, %rd41;
	ld.global.f64 	%fd41, [%rd42];
	add.f64 	%fd42, %fd54, %fd41;
	add.s32 	%r63, %r63, 2;
	ld.global.u32 	%r51, [%rd40+8];
	mad.lo.s32 	%r52, %r49, %r18, %r51;
	mul.wide.s32 	%rd43, %r52, 8;
	add.s64 	%rd44, %rd1, %rd43;
	ld.global.f64 	%fd43, [%rd44];
	add.f64 	%fd54, %fd42, %fd43;
$L__BB3_11:
	and.b32  	%r53, %r3, 1;
	setp.eq.b32 	%p9, %r53, 1;
	not.pred 	%p10, %p9;
	@%p10 bra 	$L__BB3_13;
	mul.wide.u32 	%rd45, %r63, 4;
	add.s64 	%rd46, %rd3, %rd45;
	ld.global.u32 	%r54, [%rd46];
	ld.global.u32 	%r55, [%rd46+4];
	mad.lo.s32 	%r56, %r54, %r18, %r55;
	mul.wide.s32 	%rd47, %r56, 8;
	add.s64 	%rd48, %rd1, %rd47;
	ld.global.f64 	%fd44, [%rd48];
	add.f64 	%fd54, %fd54, %fd44;
$L__BB3_13:
	mul.wide.s32 	%rd49, %r3, 4;
	add.s64 	%rd50, %rd3, %rd49;
	ld.global.u32 	%r57, [%rd50];
	ld.global.u32 	%r58, [%rd3];
	mad.lo.s32 	%r59, %r57, %r18, %r58;
	mul.wide.s32 	%rd51, %r59, 8;
	add.s64 	%rd52, %rd1, %rd51;
	ld.global.f64 	%fd45, [%rd52];
	add.f64 	%fd46, %fd54, %fd45;
	cvta.to.global.u64 	%rd53, %rd8;
	mul.wide.s32 	%rd54, %r1, 8;
	add.s64 	%rd55, %rd53, %rd54;
	st.global.f64 	[%rd55], %fd46;
$L__BB3_14:
	ret;

}
	// .globl	_Z24deposit_pheromone_kernelPfPKiPKdif
.visible .entry _Z24deposit_pheromone_kernelPfPKiPKdif(
	.param .u64 .ptr .align 1 _Z24deposit_pheromone_kernelPfPKiPKdif_param_0,
	.param .u64 .ptr .align 1 _Z24deposit_pheromone_kernelPfPKiPKdif_param_1,
	.param .u64 .ptr .align 1 _Z24deposit_pheromone_kernelPfPKiPKdif_param_2,
	.param .u32 _Z24deposit_pheromone_kernelPfPKiPKdif_param_3,
	.param .f32 _Z24deposit_pheromone_kernelPfPKiPKdif_param_4
)
{
	.reg .pred 	%p<12>;
	.reg .b32 	%r<90>;
	.reg .b32 	%f<35>;
	.reg .b64 	%rd<89>;
	.reg .b64 	%fd<4>;

	ld.param.u64 	%rd9, [_Z24deposit_pheromone_kernelPfPKiPKdif_param_0];
	ld.param.u64 	%rd7, [_Z24deposit_pheromone_kernelPfPKiPKdif_param_1];
	ld.param.u64 	%rd8, [_Z24deposit_pheromone_kernelPfPKiPKdif_param_2];
	ld.param.u32 	%r15, [_Z24deposit_pheromone_kernelPfPKiPKdif_param_3];
	ld.param.f32 	%f2, [_Z24deposit_pheromone_kernelPfPKiPKdif_param_4];
	cvta.to.global.u64 	%rd1, %rd9;
	mov.u32 	%r16, %ctaid.x;
	mov.u32 	%r17, %ntid.x;
	mov.u32 	%r18, %tid.x;
	mad.lo.s32 	%r1, %r16, %r17, %r18;
	setp.gt.s32 	%p1, %r1, 999;
	@%p1 bra 	$L__BB4_15;
	cvta.to.global.u64 	%rd10, %rd8;
	cvta.to.global.u64 	%rd2, %rd7;
	mul.lo.s32 	%r2, %r15, %r1;
	mul.wide.s32 	%rd11, %r1, 8;
	add.s64 	%rd12, %rd10, %rd11;
	ld.global.f64 	%fd1, [%rd12];
	setp.lt.f64 	%p2, %fd1, 0d3E112E0BE826D695;
	@%p2 bra 	$L__BB4_15;
	mul.wide.s32 	%rd13, %r2, 4;
	add.s64 	%rd3, %rd2, %rd13;
	cvt.f64.f32 	%fd2, %f2;
	div.rn.f64 	%fd3, %fd2, %fd1;
	cvt.rn.f32.f64 	%f1, %fd3;
	add.s32 	%r3, %r15, -1;
	setp.lt.s32 	%p3, %r15, 2;
	@%p3 bra 	$L__BB4_14;
	add.s32 	%r20, %r15, -2;
	and.b32  	%r4, %r3, 7;
	setp.lt.u32 	%p4, %r20, 7;
	mov.b32 	%r88, 0;
	@%p4 bra 	$L__BB4_6;
	and.b32  	%r88, %r3, -8;
	neg.s32 	%r86, %r88;
	add.s64 	%rd15, %rd13, %rd2;
	add.s64 	%rd88, %rd15, 16;
$L__BB4_5:
	.pragma "nounroll";
	ld.global.u32 	%r21, [%rd88+-16];
	ld.global.u32 	%r22, [%rd88+-12];
	mad.lo.s32 	%r23, %r21, %r15, %r22;
	mul.wide.s32 	%rd16, %r23, 4;
	add.s64 	%rd17, %rd1, %rd16;
	atom.global.add.f32 	%f3, [%rd17], %f1;
	mad.lo.s32 	%r24, %r22, %r15, %r21;
	mul.wide.s32 	%rd18, %r24, 4;
	add.s64 	%rd19, %rd1, %rd18;
	atom.global.add.f32 	%f4, [%rd19], %f1;
	ld.global.u32 	%r25, [%rd88+-12];
	ld.global.u32 	%r26, [%rd88+-8];
	mad.lo.s32 	%r27, %r25, %r15, %r26;
	mul.wide.s32 	%rd20, %r27, 4;
	add.s64 	%rd21, %rd1, %rd20;
	atom.global.add.f32 	%f5, [%rd21], %f1;
	mad.lo.s32 	%r28, %r26, %r15, %r25;
	mul.wide.s32 	%rd22, %r28, 4;
	add.s64 	%rd23, %rd1, %rd22;
	atom.global.add.f32 	%f6, [%rd23], %f1;
	ld.global.u32 	%r29, [%rd88+-8];
	ld.global.u32 	%r30, [%rd88+-4];
	mad.lo.s32 	%r31, %r29, %r15, %r30;
	mul.wide.s32 	%rd24, %r31, 4;
	add.s64 	%rd25, %rd1, %rd24;
	atom.global.add.f32 	%f7, [%rd25], %f1;
	mad.lo.s32 	%r32, %r30, %r15, %r29;
	mul.wide.s32 	%rd26, %r32, 4;
	add.s64 	%rd27, %rd1, %rd26;
	atom.global.add.f32 	%f8, [%rd27], %f1;
	ld.global.u32 	%r33, [%rd88+-4];
	ld.global.u32 	%r34, [%rd88];
	mad.lo.s32 	%r35, %r33, %r15, %r34;
	mul.wide.s32 	%rd28, %r35, 4;
	add.s64 	%rd29, %rd1, %rd28;
	atom.global.add.f32 	%f9, [%rd29], %f1;
	mad.lo.s32 	%r36, %r34, %r15, %r33;
	mul.wide.s32 	%rd30, %r36, 4;
	add.s64 	%rd31, %rd1, %rd30;
	atom.global.add.f32 	%f10, [%rd31], %f1;
	ld.global.u32 	%r37, [%rd88];
	ld.global.u32 	%r38, [%rd88+4];
	mad.lo.s32 	%r39, %r37, %r15, %r38;
	mul.wide.s32 	%rd32, %r39, 4;
	add.s64 	%rd33, %rd1, %rd32;
	atom.global.add.f32 	%f11, [%rd33], %f1;
	mad.lo.s32 	%r40, %r38, %r15, %r37;
	mul.wide.s32 	%rd34, %r40, 4;
	add.s64 	%rd35, %rd1, %rd34;
	atom.global.add.f32 	%f12, [%rd35], %f1;
	ld.global.u32 	%r41, [%rd88+4];
	ld.global.u32 	%r42, [%rd88+8];
	mad.lo.s32 	%r43, %r41, %r15, %r42;
	mul.wide.s32 	%rd36, %r43, 4;
	add.s64 	%rd37, %rd1, %rd36;
	atom.global.add.f32 	%f13, [%rd37], %f1;
	mad.lo.s32 	%r44, %r42, %r15, %r41;
	mul.wide.s32 	%rd38, %r44, 4;
	add.s64 	%rd39, %rd1, %rd38;
	atom.global.add.f32 	%f14, [%rd39], %f1;
	ld.global.u32 	%r45, [%rd88+8];
	ld.global.u32 	%r46, [%rd88+12];
	mad.lo.s32 	%r47, %r45, %r15, %r46;
	mul.wide.s32 	%rd40, %r47, 4;
	add.s64 	%rd41, %rd1, %rd40;
	atom.global.add.f32 	%f15, [%rd41], %f1;
	mad.lo.s32 	%r48, %r46, %r15, %r45;
	mul.wide.s32 	%rd42, %r48, 4;
	add.s64 	%rd43, %rd1, %rd42;
	atom.global.add.f32 	%f16, [%rd43], %f1;
	ld.global.u32 	%r49, [%rd88+12];
	ld.global.u32 	%r50, [%rd88+16];
	mad.lo.s32 	%r51, %r49, %r15, %r50;
	mul.wide.s32 	%rd44, %r51, 4;
	add.s64 	%rd45, %rd1, %rd44;
	atom.global.add.f32 	%f17, [%rd45], %f1;
	mad.lo.s32 	%r52, %r50, %r15, %r49;
	mul.wide.s32 	%rd46, %r52, 4;
	add.s64 	%rd47, %rd1, %rd46;
	atom.global.add.f32 	%f18, [%rd47], %f1;
	add.s32 	%r86, %r86, 8;
	add.s64 	%rd88, %rd88, 32;
	setp.ne.s32 	%p5, %r86, 0;
	@%p5 bra 	$L__BB4_5;
$L__BB4_6:
	setp.eq.s32 	%p6, %r4, 0;
	@%p6 bra 	$L__BB4_14;
	and.b32  	%r10, %r3, 3;
	setp.lt.u32 	%p7, %r4, 4;
	@%p7 bra 	$L__BB4_9;
	mul.wide.u32 	%rd48, %r88, 4;
	add.s64 	%rd49, %rd3, %rd48;
	ld.global.u32 	%r53, [%rd49];
	ld.global.u32 	%r54, [%rd49+4];
	mad.lo.s32 	%r55, %r53, %r15, %r54;
	mul.wide.s32 	%rd50, %r55, 4;
	add.s64 	%rd51, %rd1, %rd50;
	atom.global.add.f32 	%f19, [%rd51], %f1;
	mad.lo.s32 	%r56, %r54, %r15, %r53;
	mul.wide.s32 	%rd52, %r56, 4;
	add.s64 	%rd53, %rd1, %rd52;
	atom.global.add.f32 	%f20, [%rd53], %f1;
	ld.global.u32 	%r57, [%rd49+4];
	ld.global.u32 	%r58, [%rd49+8];
	mad.lo.s32 	%r59, %r57, %r15, %r58;
	mul.wide.s32 	%rd54, %r59, 4;
	add.s64 	%rd55, %rd1, %rd54;
	atom.global.add.f32 	%f21, [%rd55], %f1;
	mad.lo.s32 	%r60, %r58, %r15, %r57;
	mul.wide.s32 	%rd56, %r60, 4;
	add.s64 	%rd57, %rd1, %rd56;
	atom.global.add.f32 	%f22, [%rd57], %f1;
	ld.global.u32 	%r61, [%rd49+8];
	ld.global.u32 	%r62, [%rd49+12];
	mad.lo.s32 	%r63, %r61, %r15, %r62;
	mul.wide.s32 	%rd58, %r63, 4;
	add.s64 	%rd59, %rd1, %rd58;
	atom.global.add.f32 	%f23, [%rd59], %f1;
	mad.lo.s32 	%r64, %r62, %r15, %r61;
	mul.wide.s32 	%rd60, %r64, 4;
	add.s64 	%rd61, %rd1, %rd60;
	atom.global.add.f32 	%f24, [%rd61], %f1;
	ld.global.u32 	%r65, [%rd49+12];
	add.s32 	%r88, %r88, 4;
	ld.global.u32 	%r66, [%rd49+16];
	mad.lo.s32 	%r67, %r65, %r15, %r66;
	mul.wide.s32 	%rd62, %r67, 4;
	add.s64 	%rd63, %rd1, %rd62;
	atom.global.add.f32 	%f25, [%rd63], %f1;
	mad.lo.s32 	%r68, %r66, %r15, %r65;
	mul.wide.s32 	%rd64, %r68, 4;
	add.s64 	%rd65, %rd1, %rd64;
	atom.global.add.f32 	%f26, [%rd65], %f1;
$L__BB4_9:
	setp.eq.s32 	%p8, %r10, 0;
	@%p8 bra 	$L__BB4_14;
	setp.eq.s32 	%p9, %r10, 1;
	@%p9 bra 	$L__BB4_12;
	mul.wide.u32 	%rd66, %r88, 4;
	add.s64 	%rd67, %rd3, %rd66;
	ld.global.u32 	%r69, [%rd67];
	ld.global.u32 	%r70, [%rd67+4];
	mad.lo.s32 	%r71, %r69, %r15, %r70;
	mul.wide.s32 	%rd68, %r71, 4;
	add.s64 	%rd69, %rd1, %rd68;
	atom.global.add.f32 	%f27, [%rd69], %f1;
	mad.lo.s32 	%r72, %r70, %r15, %r69;
	mul.wide.s32 	%rd70, %r72, 4;
	add.s64 	%rd71, %rd1, %rd70;
	atom.global.add.f32 	%f28, [%rd71], %f1;
	ld.global.u32 	%r73, [%rd67+4];
	add.s32 	%r88, %r88, 2;
	ld.global.u32 	%r74, [%rd67+8];
	mad.lo.s32 	%r75, %r73, %r15, %r74;
	mul.wide.s32 	%rd72, %r75, 4;
	add.s64 	%rd73, %rd1, %rd72;
	atom.global.add.f32 	%f29, [%rd73], %f1;
	mad.lo.s32 	%r76, %r74, %r15, %r73;
	mul.wide.s32 	%rd74, %r76, 4;
	add.s64 	%rd75, %rd1, %rd74;
	atom.global.add.f32 	%f30, [%rd75], %f1;
$L__BB4_12:
	and.b32  	%r77, %r3, 1;
	setp.eq.b32 	%p10, %r77, 1;
	not.pred 	%p11, %p10;
	@%p11 bra 	$L__BB4_14;
	mul.wide.u32 	%rd76, %r88, 4;
	add.s64 	%rd77, %rd3, %rd76;
	ld.global.u32 	%r78, [%rd77];
	ld.global.u32 	%r79, [%rd77+4];
	mad.lo.s32 	%r80, %r78, %r15, %r79;
	mul.wide.s32 	%rd78, %r80, 4;
	add.s64 	%rd79, %rd1, %rd78;
	atom.global.add.f32 	%f31, [%rd79], %f1;
	mad.lo.s32 	%r81, %r79, %r15, %r78;
	mul.wide.s32 	%rd80, %r81, 4;
	add.s64 	%rd81, %rd1, %rd80;
	atom.global.add.f32 	%f32, [%rd81], %f1;
$L__BB4_14:
	mul.wide.s32 	%rd82, %r3, 4;
	add.s64 	%rd83, %rd3, %rd82;
	ld.global.u32 	%r82, [%rd83];
	ld.global.u32 	%r83, [%rd3];
	mad.lo.s32 	%r84, %r82, %r15, %r83;
	mul.wide.s32 	%rd84, %r84, 4;
	add.s64 	%rd85, %rd1, %rd84;
	atom.global.add.f32 	%f33, [%rd85], %f1;
	mad.lo.s32 	%r85, %r83, %r15, %r82;
	mul.wide.s32 	%rd86, %r85, 4;
	add.s64 	%rd87, %rd1, %rd86;
	atom.global.add.f32 	%f34, [%rd87], %f1;
$L__BB4_15:
	ret;

}
	// .globl	_Z18init_curand_kernelP17curandStateXORWOWy
.visible .entry _Z18init_curand_kernelP17curandStateXORWOWy(
	.param .u64 .ptr .align 1 _Z18init_curand_kernelP17curandStateXORWOWy_param_0,
	.param .u64 _Z18init_curand_kernelP17curandStateXORWOWy_param_1
)
{
	.reg .pred 	%p<25>;
	.reg .b32 	%r<413>;
	.reg .b64 	%rd<19>;

	ld.param.u64 	%rd8, [_Z18init_curand_kernelP17curandStateXORWOWy_param_0];
	ld.param.u64 	%rd9, [_Z18init_curand_kernelP17curandStateXORWOWy_param_1];
	mov.u32 	%r183, %ctaid.x;
	mov.u32 	%r184, %ntid.x;
	mov.u32 	%r185, %tid.x;
	mad.lo.s32 	%r1, %r183, %r184, %r185;
	setp.gt.s32 	%p1, %r1, 999;
	@%p1 bra 	$L__BB5_44;
	cvta.to.global.u64 	%rd10, %rd8;
	cvt.s64.s32 	%rd18, %r1;
	mul.wide.s32 	%rd11, %r1, 48;
	add.s64 	%rd2, %rd10, %rd11;
	cvt.u32.u64 	%r186, %rd9;
	xor.b32  	%r187, %r186, -1429050551;
	mul.lo.s32 	%r188, %r187, 1099087573;
	{ .reg .b32 tmp; mov.b64 {tmp, %r189}, %rd9; }
	xor.b32  	%r190, %r189, -136515619;
	mul.lo.s32 	%r191, %r190, -1703105765;
	add.s32 	%r192, %r188, %r191;
	add.s32 	%r193, %r192, 6615241;
	add.s32 	%r194, %r188, 123456789;
	st.global.v2.u32 	[%rd2], {%r193, %r194};
	xor.b32  	%r195, %r188, 362436069;
	add.s32 	%r196, %r191, 521288629;
	st.global.v2.u32 	[%rd2+8], {%r195, %r196};
	xor.b32  	%r197, %r191, 88675123;
	add.s32 	%r198, %r188, 5783321;
	st.global.v2.u32 	[%rd2+16], {%r197, %r198};
	setp.eq.s32 	%p2, %r1, 0;
	@%p2 bra 	$L__BB5_43;
	mov.b32 	%r319, 0;
$L__BB5_3:
	and.b64  	%rd4, %rd18, 3;
	setp.eq.s64 	%p3, %rd4, 0;
	@%p3 bra 	$L__BB5_42;
	mul.wide.u32 	%rd12, %r319, 3200;
	mov.u64 	%rd13, precalc_xorwow_matrix;
	add.s64 	%rd5, %rd13, %rd12;
	cvt.u32.u64 	%r3, %rd4;
	mov.b32 	%r320, 0;
$L__BB5_5:
	mov.b32 	%r333, 0;
	mov.u32 	%r334, %r333;
	mov.u32 	%r335, %r333;
	mov.u32 	%r336, %r333;
	mov.u32 	%r337, %r333;
	mov.u32 	%r326, %r333;
$L__BB5_6:
	mul.wide.u32 	%rd14, %r326, 4;
	add.s64 	%rd15, %rd2, %rd14;
	ld.global.u32 	%r11, [%rd15+4];
	shl.b32 	%r12, %r326, 5;
	mov.b32 	%r332, 0;
$L__BB5_7:
	.pragma "nounroll";
	shr.u32 	%r203, %r11, %r332;
	and.b32  	%r204, %r203, 1;
	setp.eq.b32 	%p4, %r204, 1;
	not.pred 	%p5, %p4;
	add.s32 	%r205, %r12, %r332;
	mul.lo.s32 	%r206, %r205, 5;
	mul.wide.u32 	%rd16, %r206, 4;
	add.s64 	%rd6, %rd5, %rd16;
	@%p5 bra 	$L__BB5_9;
	ld.global.u32 	%r207, [%rd6];
	xor.b32  	%r337, %r337, %r207;
	ld.global.u32 	%r208, [%rd6+4];
	xor.b32  	%r336, %r336, %r208;
	ld.global.u32 	%r209, [%rd6+8];
	xor.b32  	%r335, %r335, %r209;
	ld.global.u32 	%r210, [%rd6+12];
	xor.b32  	%r334, %r334, %r210;
	ld.global.u32 	%r211, [%rd6+16];
	xor.b32  	%r333, %r333, %r211;
$L__BB5_9:
	and.b32  	%r213, %r203, 2;
	setp.eq.s32 	%p6, %r213, 0;
	@%p6 bra 	$L__BB5_11;
	ld.global.u32 	%r214, [%rd6+20];
	xor.b32  	%r337, %r337, %r214;
	ld.global.u32 	%r215, [%rd6+24];
	xor.b32  	%r336, %r336, %r215;
	ld.global.u32 	%r216, [%rd6+28];
	xor.b32  	%r335, %r335, %r216;
	ld.global.u32 	%r217, [%rd6+32];
	xor.b32  	%r334, %r334, %r217;
	ld.global.u32 	%r218, [%rd6+36];
	xor.b32  	%r333, %r333, %r218;
$L__BB5_11:
	and.b32  	%r220, %r203, 4;
	setp.eq.s32 	%p7, %r220, 0;
	@%p7 bra 	$L__BB5_13;
	ld.global.u32 	%r221, [%rd6+40];
	xor.b32  	%r337, %r337, %r221;
	ld.global.u32 	%r222, [%rd6+44];
	xor.b32  	%r336, %r336, %r222;
	ld.global.u32 	%r223, [%rd6+48];
	xor.b32  	%r335, %r335, %r223;
	ld.global.u32 	%r224, [%rd6+52];
	xor.b32  	%r334, %r334, %r224;
	ld.global.u32 	%r225, [%rd6+56];
	xor.b32  	%r333, %r333, %r225;
$L__BB5_13:
	and.b32  	%r227, %r203, 8;
	setp.eq.s32 	%p8, %r227, 0;
	@%p8 bra 	$L__BB5_15;
	ld.global.u32 	%r228, [%rd6+60];
	xor.b32  	%r337, %r337, %r228;
	ld.global.u32 	%r229, [%rd6+64];
	xor.b32  	%r336, %r336, %r229;
	ld.global.u32 	%r230, [%rd6+68];
	xor.b32  	%r335, %r335, %r230;
	ld.global.u32 	%r231, [%rd6+72];
	xor.b32  	%r334, %r334, %r231;
	ld.global.u32 	%r232, [%rd6+76];
	xor.b32  	%r333, %r333, %r232;
$L__BB5_15:
	and.b32  	%r234, %r203, 16;
	setp.eq.s32 	%p9, %r234, 0;
	@%p9 bra 	$L__BB5_17;
	ld.global.u32 	%r235, [%rd6+80];
	xor.b32  	%r337, %r337, %r235;
	ld.global.u32 	%r236, [%rd6+84];
	xor.b32  	%r336, %r336, %r236;
	ld.global.u32 	%r237, [%rd6+88];
	xor.b32  	%r335, %r335, %r237;
	ld.global.u32 	%r238, [%rd6+92];
	xor.b32  	%r334, %r334, %r238;
	ld.global.u32 	%r239, [%rd6+96];
	xor.b32  	%r333, %r333, %r239;
$L__BB5_17:
	and.b32  	%r241, %r203, 32;
	setp.eq.s32 	%p10, %r241, 0;
	@%p10 bra 	$L__BB5_19;
	ld.global.u32 	%r242, [%rd6+100];
	xor.b32  	%r337, %r337, %r242;
	ld.global.u32 	%r243, [%rd6+104];
	xor.b32  	%r336, %r336, %r243;
	ld.global.u32 	%r244, [%rd6+108];
	xor.b32  	%r335, %r335, %r244;
	ld.global.u32 	%r245, [%rd6+112];
	xor.b32  	%r334, %r334, %r245;
	ld.global.u32 	%r246, [%rd6+116];
	xor.b32  	%r333, %r333, %r246;
$L__BB5_19:
	and.b32  	%r248, %r203, 64;
	setp.eq.s32 	%p11, %r248, 0;
	@%p11 bra 	$L__BB5_21;
	ld.global.u32 	%r249, [%rd6+120];
	xor.b32  	%r337, %r337, %r249;
	ld.global.u32 	%r250, [%rd6+124];
	xor.b32  	%r336, %r336, %r250;
	ld.global.u32 	%r251, [%rd6+128];
	xor.b32  	%r335, %r335, %r251;
	ld.global.u32 	%r252, [%rd6+132];
	xor.b32  	%r334, %r334, %r252;
	ld.global.u32 	%r253, [%rd6+136];
	xor.b32  	%r333, %r333, %r253;
$L__BB5_21:
	and.b32  	%r255, %r203, 128;
	setp.eq.s32 	%p12, %r255, 0;
	@%p12 bra 	$L__BB5_23;
	ld.global.u32 	%r256, [%rd6+140];
	xor.b32  	%r337, %r337, %r256;
	ld.global.u32 	%r257, [%rd6+144];
	xor.b32  	%r336, %r336, %r257;
	ld.global.u32 	%r258, [%rd6+148];
	xor.b32  	%r335, %r335, %r258;
	ld.global.u32 	%r259, [%rd6+152];
	xor.b32  	%r334, %r334, %r259;
	ld.global.u32 	%r260, [%rd6+156];
	xor.b32  	%r333, %r333, %r260;
$L__BB5_23:
	and.b32  	%r262, %r203, 256;
	setp.eq.s32 	%p13, %r262, 0;
	@%p13 bra 	$L__BB5_25;
	ld.global.u32 	%r263, [%rd6+160];
	xor.b32  	%r337, %r337, %r263;
	ld.global.u32 	%r264, [%rd6+164];
	xor.b32  	%r336, %r336, %r264;
	ld.global.u32 	%r265, [%rd6+168];
	xor.b32  	%r335, %r335, %r265;
	ld.global.u32 	%r266, [%rd6+172];
	xor.b32  	%r334, %r334, %r266;
	ld.global.u32 	%r267, [%rd6+176];
	xor.b32  	%r333, %r333, %r267;
$L__BB5_25:
	and.b32  	%r269, %r203, 512;
	setp.eq.s32 	%p14, %r269, 0;
	@%p14 bra 	$L__BB5_27;
	ld.global.u32 	%r270, [%rd6+180];
	xor.b32  	%r337, %r337, %r270;
	ld.global.u32 	%r271, [%rd6+184];
	xor.b32  	%r336, %r336, %r271;
	ld.global.u32 	%r272, [%rd6+188];
	xor.b32  	%r335, %r335, %r272;
	ld.global.u32 	%r273, [%rd6+192];
	xor.b32  	%r334, %r334, %r273;
	ld.global.u32 	%r274, [%rd6+196];
	xor.b32  	%r333, %r333, %r274;
$L__BB5_27:
	and.b32  	%r276, %r203, 1024;
	setp.eq.s32 	%p15, %r276, 0;
	@%p15 bra 	$L__BB5_29;
	ld.global.u32 	%r277, [%rd6+200];
	xor.b32  	%r337, %r337, %r277;
	ld.global.u32 	%r278, [%rd6+204];
	xor.b32  	%r336, %r336, %r278;
	ld.global.u32 	%r279, [%rd6+208];
	xor.b32  	%r335, %r335, %r279;
	ld.global.u32 	%r280, [%rd6+212];
	xor.b32  	%r334, %r334, %r280;
	ld.global.u32 	%r281, [%rd6+216];
	xor.b32  	%r333, %r333, %r281;
$L__BB5_29:
	and.b32  	%r283, %r203, 2048;
	setp.eq.s32 	%p16, %r283, 0;
	@%p16 bra 	$L__BB5_31;
	ld.global.u32 	%r284, [%rd6+220];
	xor.b32  	%r337, %r337, %r284;
	ld.global.u32 	%r285, [%rd6+224];
	xor.b32  	%r336, %r336, %r285;
	ld.global.u32 	%r286, [%rd6+228];
	xor.b32  	%r335, %r335, %r286;
	ld.global.u32 	%r287, [%rd6+232];
	xor.b32  	%r334, %r334, %r287;
	ld.global.u32 	%r288, [%rd6+236];
	xor.b32  	%r333, %r333, %r288;
$L__BB5_31:
	and.b32  	%r290, %r203, 4096;
	setp.eq.s32 	%p17, %r290, 0;
	@%p17 bra 	$L__BB5_33;
	ld.global.u32 	%r291, [%rd6+240];
	xor.b32  	%r337, %r337, %r291;
	ld.global.u32 	%r292, [%rd6+244];
	xor.b32  	%r336, %r336, %r292;
	ld.global.u32 	%r293, [%rd6+248];
	xor.b32  	%r335, %r335, %r293;
	ld.global.u32 	%r294, [%rd6+252];
	xor.b32  	%r334, %r334, %r294;
	ld.global.u32 	%r295, [%rd6+256];
	xor.b32  	%r333, %r333, %r295;
$L__BB5_33:
	and.b32  	%r297, %r203, 8192;
	setp.eq.s32 	%p18, %r297, 0;
	@%p18 bra 	$L__BB5_35;
	ld.global.u32 	%r298, [%rd6+260];
	xor.b32  	%r337, %r337, %r298;
	ld.global.u32 	%r299, [%rd6+264];
	xor.b32  	%r336, %r336, %r299;
	ld.global.u32 	%r300, [%rd6+268];
	xor.b32  	%r335, %r335, %r300;
	ld.global.u32 	%r301, [%rd6+272];
	xor.b32  	%r334, %r334, %r301;
	ld.global.u32 	%r302, [%rd6+276];
	xor.b32  	%r333, %r333, %r302;
$L__BB5_35:
	and.b32  	%r304, %r203, 16384;
	setp.eq.s32 	%p19, %r304, 0;
	@%p19 bra 	$L__BB5_37;
	ld.global.u32 	%r305, [%rd6+280];
	xor.b32  	%r337, %r337, %r305;
	ld.global.u32 	%r306, [%rd6+284];
	xor.b32  	%r336, %r336, %r306;
	ld.global.u32 	%r307, [%rd6+288];
	xor.b32  	%r335, %r335, %r307;
	ld.global.u32 	%r308, [%rd6+292];
	xor.b32  	%r334, %r334, %r308;
	ld.global.u32 	%r309, [%rd6+296];
	xor.b32  	%r333, %r333, %r309;
$L__BB5_37:
	and.b32  	%r311, %r203, 32768;
	setp.eq.s32 	%p20, %r311, 0;
	@%p20 bra 	$L__BB5_39;
	ld.global.u32 	%r312, [%rd6+300];
	xor.b32  	%r337, %r337, %r312;
	ld.global.u32 	%r313, [%rd6+304];
	xor.b32  	%r336, %r336, %r313;
	ld.global.u32 	%r314, [%rd6+308];
	xor.b32  	%r335, %r335, %r314;
	ld.global.u32 	%r315, [%rd6+312];
	xor.b32  	%r334, %r334, %r315;
	ld.global.u32 	%r316, [%rd6+316];
	xor.b32  	%r333, %r333, %r316;
$L__BB5_39:
	add.s32 	%r332, %r332, 16;
	setp.ne.s32 	%p21, %r332, 32;
	@%p21 bra 	$L__BB5_7;
	mad.lo.s32 	%r317, %r326, -31, %r12;
	add.s32 	%r326, %r317, 1;
	setp.ne.s32 	%p22, %r326, 5;
	@%p22 bra 	$L__BB5_6;
	st.global.u32 	[%rd2+4], %r337;
	st.global.u32 	[%rd2+8], %r336;
	st.global.u32 	[%rd2+12], %r335;
	st.global.u32 	[%rd2+16], %r334;
	st.global.u32 	[%rd2+20], %r333;
	add.s32 	%r320, %r320, 1;
	setp.lt.u32 	%p23, %r320, %r3;
	@%p23 bra 	$L__BB5_5;
$L__BB5_42:
	shr.u64 	%rd7, %rd18, 2;
	add.s32 	%r319, %r319, 1;
	setp.gt.u64 	%p24, %rd18, 3;
	mov.u64 	%rd18, %rd7;
	@%p24 bra 	$L__BB5_3;
$L__BB5_43:
	mov.b32 	%r318, 0;
	st.global.v2.u32 	[%rd2+24], {%r318, %r318};
	st.global.u32 	[%rd2+32], %r318;
	mov.b64 	%rd17, 0;
	st.global.u64 	[%rd2+40], %rd17;
$L__BB5_44:
	ret;

}
.func  (.param .b64 func_retval0) __internal_accurate_pow(
	.param .b64 __internal_accurate_pow_param_0,
	.param .b64 __internal_accurate_pow_param_1
)
{
	.reg .pred 	%p<8>;
	.reg .b32 	%r<49>;
	.reg .b32 	%f<3>;
	.reg .b64 	%fd<109>;

	ld.param.f64 	%fd10, [__internal_accurate_pow_param_0];
	ld.param.f64 	%fd11, [__internal_accurate_pow_param_1];
	{
	.reg .b32 %temp; 
	mov.b64 	{%temp, %r46}, %fd10;
	}
	{
	.reg .b32 %temp; 
	mov.b64 	{%r45, %temp}, %fd10;
	}
	shr.u32 	%r47, %r46, 20;
	setp.gt.u32 	%p1, %r46, 1048575;
	@%p1 bra 	$L__BB6_2;
	mul.f64 	%fd12, %fd10, 0d4350000000000000;
	{
	.reg .b32 %temp; 
	mov.b64 	{%temp, %r46}, %fd12;
	}
	{
	.reg .b32 %temp; 
	mov.b64 	{%r45, %temp}, %fd12;
	}
	shr.u32 	%r16, %r46, 20;
	add.s32 	%r47, %r16, -54;
$L__BB6_2:
	add.s32 	%r48, %r47, -1023;
	and.b32  	%r17, %r46, -2146435073;
	or.b32  	%r18, %r17, 1072693248;
	mov.b64 	%fd107, {%r45, %r18};
	setp.lt.u32 	%p2, %r18, 1073127583;
	@%p2 bra 	$L__BB6_4;
	{
	.reg .b32 %temp; 
	mov.b64 	{%r19, %temp}, %fd107;
	}
	{
	.reg .b32 %temp; 
	mov.b64 	{%temp, %r20}, %fd107;
	}
	add.s32 	%r21, %r20, -1048576;
	mov.b64 	%fd107, {%r19, %r21};
	add.s32 	%r48, %r47, -1022;
$L__BB6_4:
	add.f64 	%fd13, %fd107, 0dBFF0000000000000;
	add.f64 	%fd14, %fd107, 0d3FF0000000000000;
	rcp.approx.ftz.f64 	%fd15, %fd14;
	neg.f64 	%fd16, %fd14;
	fma.rn.f64 	%fd17, %fd16, %fd15, 0d3FF0000000000000;
	fma.rn.f64 	%fd18, %fd17, %fd17, %fd17;
	fma.rn.f64 	%fd19, %fd18, %fd15, %fd15;
	mul.f64 	%fd20, %fd13, %fd19;
	fma.rn.f64 	%fd21, %fd13, %fd19, %fd20;
	mul.f64 	%fd22, %fd21, %fd21;
	fma.rn.f64 	%fd23, %fd22, 0d3EB0F5FF7D2CAFE2, 0d3ED0F5D241AD3B5A;
	fma.rn.f64 	%fd24, %fd23, %fd22, 0d3EF3B20A75488A3F;
	fma.rn.f64 	%fd25, %fd24, %fd22, 0d3F1745CDE4FAECD5;
	fma.rn.f64 	%fd26, %fd25, %fd22, 0d3F3C71C7258A578B;
	fma.rn.f64 	%fd27, %fd26, %fd22, 0d3F6249249242B910;
	fma.rn.f64 	%fd28, %fd27, %fd22, 0d3F89999999999DFB;
	sub.f64 	%fd29, %fd13, %fd21;
	add.f64 	%fd30, %fd29, %fd29;
	neg.f64 	%fd31, %fd21;
	fma.rn.f64 	%fd32, %fd31, %fd13, %fd30;
	mul.f64 	%fd33, %fd19, %fd32;
	fma.rn.f64 	%fd34, %fd22, %fd28, 0d3FB5555555555555;
	mov.f64 	%fd35, 0d3FB5555555555555;
	sub.f64 	%fd36, %fd35, %fd34;
	fma.rn.f64 	%fd37, %fd22, %fd28, %fd36;
	add.f64 	%fd38, %fd37, 0dBC46A4CB00B9E7B0;
	add.f64 	%fd39, %fd34, %fd38;
	sub.f64 	%fd40, %fd34, %fd39;
	add.f64 	%fd41, %fd38, %fd40;
	mul.rn.f64 	%fd42, %fd21, %fd21;
	neg.f64 	%fd43, %fd42;
	fma.rn.f64 	%fd44, %fd21, %fd21, %fd43;
	{
	.reg .b32 %temp; 
	mov.b64 	{%r22, %temp}, %fd33;
	}
	{
	.reg .b32 %temp; 
	mov.b64 	{%temp, %r23}, %fd33;
	}
	add.s32 	%r24, %r23, 1048576;
	mov.b64 	%fd45, {%r22, %r24};
	fma.rn.f64 	%fd46, %fd21, %fd45, %fd44;
	mul.rn.f64 	%fd47, %fd42, %fd21;
	neg.f64 	%fd48, %fd47;
	fma.rn.f64 	%fd49, %fd42, %fd21, %fd48;
	fma.rn.f64 	%fd50, %fd42, %fd33, %fd49;
	fma.rn.f64 	%fd51, %fd46, %fd21, %fd50;
	mul.rn.f64 	%fd52, %fd39, %fd47;
	neg.f64 	%fd53, %fd52;
	fma.rn.f64 	%fd54, %fd39, %fd47, %fd53;
	fma.rn.f64 	%fd55, %fd39, %fd51, %fd54;
	fma.rn.f64 	%fd56, %fd41, %fd47, %fd55;
	add.f64 	%fd57, %fd52, %fd56;
	sub.f64 	%fd58, %fd52, %fd57;
	add.f64 	%fd59, %fd56, %fd58;
	add.f64 	%fd60, %fd21, %fd57;
	sub.f64 	%fd61, %fd21, %fd60;
	add.f64 	%fd62, %fd57, %fd61;
	add.f64 	%fd63, %fd59, %fd62;
	add.f64 	%fd64, %fd33, %fd63;
	add.f64 	%fd65, %fd60, %fd64;
	sub.f64 	%fd66, %fd60, %fd65;
	add.f64 	%fd67, %fd64, %fd66;
	xor.b32  	%r25, %r48, -2147483648;
	mov.b32 	%r26, 1127219200;
	mov.b64 	%fd68, {%r25, %r26};
	mov.b32 	%r27, -2147483648;
	mov.b64 	%fd69, {%r27, %r26};
	sub.f64 	%fd70, %fd68, %fd69;
	fma.rn.f64 	%fd71, %fd70, 0d3FE62E42FEFA39EF, %fd65;
	fma.rn.f64 	%fd72, %fd70, 0dBFE62E42FEFA39EF, %fd71;
	sub.f64 	%fd73, %fd72, %fd65;
	sub.f64 	%fd74, %fd67, %fd73;
	fma.rn.f64 	%fd75, %fd70, 0d3C7ABC9E3B39803F, %fd74;
	add.f64 	%fd76, %fd71, %fd75;
	sub.f64 	%fd77, %fd71, %fd76;
	add.f64 	%fd78, %fd75, %fd77;
	{
	.reg .b32 %temp; 
	mov.b64 	{%temp, %r28}, %fd11;
	}
	{
	.reg .b32 %temp; 
	mov.b64 	{%r29, %temp}, %fd11;
	}
	shl.b32 	%r30, %r28, 1;
	setp.gt.u32 	%p3, %r30, -33554433;
	and.b32  	%r31, %r28, -15728641;
	selp.b32 	%r32, %r31, %r28, %p3;
	mov.b64 	%fd79, {%r29, %r32};
	mul.rn.f64 	%fd80, %fd76, %fd79;
	neg.f64 	%fd81, %fd80;
	fma.rn.f64 	%fd82, %fd76, %fd79, %fd81;
	fma.rn.f64 	%fd83, %fd78, %fd79, %fd82;
	add.f64 	%fd4, %fd80, %fd83;
	sub.f64 	%fd84, %fd80, %fd4;
	add.f64 	%fd5, %fd83, %fd84;
	fma.rn.f64 	%fd85, %fd4, 0d3FF71547652B82FE, 0d4338000000000000;
	{
	.reg .b32 %temp; 
	mov.b64 	{%r13, %temp}, %fd85;
	}
	mov.f64 	%fd86, 0dC338000000000000;
	add.rn.f64 	%fd87, %fd85, %fd86;
	fma.rn.f64 	%fd88, %fd87, 0dBFE62E42FEFA39EF, %fd4;
	fma.rn.f64 	%fd89, %fd87, 0dBC7ABC9E3B39803F, %fd88;
	fma.rn.f64 	%fd90, %fd89, 0d3E5ADE1569CE2BDF, 0d3E928AF3FCA213EA;
	fma.rn.f64 	%fd91, %fd90, %fd89, 0d3EC71DEE62401315;
	fma.rn.f64 	%fd92, %fd91, %fd89, 0d3EFA01997C89EB71;
	fma.rn.f64 	%fd93, %fd92, %fd89, 0d3F2A01A014761F65;
	fma.rn.f64 	%fd94, %fd93, %fd89, 0d3F56C16C1852B7AF;
	fma.rn.f64 	%fd95, %fd94, %fd89, 0d3F81111111122322;
	fma.rn.f64 	%fd96, %fd95, %fd89, 0d3FA55555555502A1;
	fma.rn.f64 	%fd97, %fd96, %fd89, 0d3FC5555555555511;
	fma.rn.f64 	%fd98, %fd97, %fd89, 0d3FE000000000000B;
	fma.rn.f64 	%fd99, %fd98, %fd89, 0d3FF0000000000000;
	fma.rn.f64 	%fd100, %fd99, %fd89, 0d3FF0000000000000;
	{
	.reg .b32 %temp; 
	mov.b64 	{%r14, %temp}, %fd100;
	}
	{
	.reg .b32 %temp; 
	mov.b64 	{%temp, %r15}, %fd100;
	}
	shl.b32 	%r33, %r13, 20;
	add.s32 	%r34, %r33, %r15;
	mov.b64 	%fd108, {%r14, %r34};
	{
	.reg .b32 %temp; 
	mov.b64 	{%temp, %r35}, %fd4;
	}
	mov.b32 	%f2, %r35;
	abs.f32 	%f1, %f2;
	setp.lt.f32 	%p4, %f1, 0f4086232B;
	@%p4 bra 	$L__BB6_7;
	setp.lt.f64 	%p5, %fd4, 0d0000000000000000;
	add.f64 	%fd101, %fd4, 0d7FF0000000000000;
	selp.f64 	%fd108, 0d0000000000000000, %fd101, %p5;
	setp.geu.f32 	%p6, %f1, 0f40874800;
	@%p6 bra 	$L__BB6_7;
	shr.u32 	%r36, %r13, 31;
	add.s32 	%r37, %r13, %r36;
	shr.s32 	%r38, %r37, 1;
	shl.b32 	%r39, %r38, 20;
	add.s32 	%r40, %r15, %r39;
	mov.b64 	%fd102, {%r14, %r40};
	sub.s32 	%r41, %r13, %r38;
	shl.b32 	%r42, %r41, 20;
	add.s32 	%r43, %r42, 1072693248;
	mov.b32 	%r44, 0;
	mov.b64 	%fd103, {%r44, %r43};
	mul.f64 	%fd108, %fd103, %fd102;
$L__BB6_7:
	abs.f64 	%fd104, %fd108;
	setp.eq.f64 	%p7, %fd104, 0d7FF0000000000000;
	fma.rn.f64 	%fd105, %fd108, %fd5, %fd108;
	selp.f64 	%fd106, %fd108, %fd105, %p7;
	st.param.f64 	[func_retval0], %fd106;
	ret;

}


// ===== COMPILED SASS (sm_100) =====

	.target	sm_100

	.elftype	@"ET_EXEC"


//--------------------- .note.nv.tkinfo           --------------------------
	.section	.note.nv.tkinfo,"",@"SHT_NOTE"
	.sectionflags	@"SHF_NOTE_NV_TKINFO"
	.tkinfo
        /*0018*/ 	.word	0x00000002
        /*0030*/ 	.string	""
        /*0030*/ 	.string	"ptxas"
        /*0030*/ 	.string	"Cuda compilation tools, release 13.0, V13.0.88"
        /*0030*/ 	.string	"Build cuda_13.0.r13.0/compiler.36424714_0"
        /*0030*/ 	.string	"-arch sm_100 -m 64 "



//--------------------- .note.nv.cuinfo           --------------------------
	.section	.note.nv.cuinfo,"",@"SHT_NOTE"
	.sectionflags	@"SHF_NOTE_NV_CUINFO"
        /*0018*/ 	.short	0x0002
        /*001a*/ 	.short	0x0064
        /*001c*/ 	.short	0x0082
	.zero		2


//--------------------- .nv.info                  --------------------------
	.section	.nv.info,"",@"SHT_CUDA_INFO"
	.align	4


	//----- nvinfo : EIATTR_REGCOUNT
	.align		4
        /*0000*/ 	.byte	0x04, 0x2f
        /*0002*/ 	.short	(.L_10 - .L_9)
	.align		4
.L_9:
        /*0004*/ 	.word	index@(_Z24compute_distances_kernelPdPfPKdS2_i)
        /*0008*/ 	.word	0x00000014


	//----- nvinfo : EIATTR_FRAME_SIZE
	.align		4
.L_10:
        /*000c*/ 	.byte	0x04, 0x11
        /*000e*/ 	.short	(.L_12 - .L_11)
	.align		4
.L_11:
        /*0010*/ 	.word	index@($__internal_3_$__cuda_sm20_rcp_rn_f32_slowpath)
        /*0014*/ 	.word	0x00000000


	//----- nvinfo : EIATTR_FRAME_SIZE
	.align		4
.L_12:
        /*0018*/ 	.byte	0x04, 0x11
        /*001a*/ 	.short	(.L_14 - .L_13)
	.align		4
.L_13:
        /*001c*/ 	.word	index@($__internal_2_$__cuda_sm20_dsqrt_rn_f64_mediumpath_v1)
        /*0020*/ 	.word	0x00000000


	//----- nvinfo : EIATTR_FRAME_SIZE
	.align		4
.L_14:
        /*0024*/ 	.byte	0x04, 0x11
        /*0026*/ 	.short	(.L_16 - .L_15)
	.align		4
.L_15:
        /*0028*/ 	.word	index@(_Z24compute_distances_kernelPdPfPKdS2_i)
        /*002c*/ 	.word	0x00000000


	//----- nvinfo : EIATTR_REGCOUNT
	.align		4
.L_16:
        /*0030*/ 	.byte	0x04, 0x2f
        /*0032*/ 	.short	(.L_18 - .L_17)
	.align		4
.L_17:
        /*0034*/ 	.word	index@(_Z26evaporate_pheromone_kernelPfid)
        /*0038*/ 	.word	0x0000000a


	//----- nvinfo : EIATTR_FRAME_SIZE
	.align		4
.L_18:
        /*003c*/ 	.byte	0x04, 0x11
        /*003e*/ 	.short	(.L_20 - .L_19)
	.align		4
.L_19:
        /*0040*/ 	.word	index@(_Z26evaporate_pheromone_kernelPfid)
        /*0044*/ 	.word	0x00000000


	//----- nvinfo : EIATTR_REGCOUNT
	.align		4
.L_20:
        /*0048*/ 	.byte	0x04, 0x2f
        /*004a*/ 	.short	(.L_22 - .L_21)
	.align		4
.L_21:
        /*004c*/ 	.word	index@(_Z22construct_tours_kernelPKdPKfPiP17curandStateXORWOWiddPb)
        /*0050*/ 	.word	0x0000003e


	//----- nvinfo : EIATTR_FRAME_SIZE
	.align		4
.L_22:
        /*0054*/ 	.byte	0x04, 0x11
        /*0056*/ 	.short	(.L_24 - .L_23)
	.align		4
.L_23:
        /*0058*/ 	.word	index@($_Z22construct_tours_kernelPKdPKfPiP17curandStateXORWOWiddPb$__internal_accurate_pow)
        /*005c*/ 	.word	0x00001f50


	//----- nvinfo : EIATTR_FRAME_SIZE
	.align		4
.L_24:
        /*0060*/ 	.byte	0x04, 0x11
        /*0062*/ 	.short	(.L_26 - .L_25)
	.align		4
.L_25:
        /*0064*/ 	.word	index@($__internal_1_$__cuda_sm20_dblrcp_rn_slowpath_v3)
        /*0068*/ 	.word	0x00001f50


	//----- nvinfo : EIATTR_FRAME_SIZE
	.align		4
.L_26:
        /*006c*/ 	.byte	0x04, 0x11
        /*006e*/ 	.short	(.L_28 - .L_27)
	.align		4
.L_27:
        /*0070*/ 	.word	index@(_Z22construct_tours_kernelPKdPKfPiP17curandStateXORWOWiddPb)
        /*0074*/ 	.word	0x00001f50


	//----- nvinfo : EIATTR_REGCOUNT
	.align		4
.L_28:
        /*0078*/ 	.byte	0x04, 0x2f
        /*007a*/ 	.short	(.L_30 - .L_29)
	.align		4
.L_29:
        /*007c*/ 	.word	index@(_Z26calculate_distances_kernelPKdPKiPdi)
        /*0080*/ 	.word	0x0000001f


	//----- nvinfo : EIATTR_FRAME_SIZE
	.align		4
.L_30:
        /*0084*/ 	.byte	0x04, 0x11
        /*0086*/ 	.short	(.L_32 - .L_31)
	.align		4
.L_31:
        /*0088*/ 	.word	index@(_Z26calculate_distances_kernelPKdPKiPdi)
        /*008c*/ 	.word	0x00000000


	//----- nvinfo : EIATTR_REGCOUNT
	.align		4
.L_32:
        /*0090*/ 	.byte	0x04, 0x2f
        /*0092*/ 	.short	(.L_34 - .L_33)
	.align		4
.L_33:
        /*0094*/ 	.word	index@(_Z24deposit_pheromone_kernelPfPKiPKdif)
        /*0098*/ 	.word	0x0000001b


	//----- nvinfo : EIATTR_FRAME_SIZE
	.align		4
.L_34:
        /*009c*/ 	.byte	0x04, 0x11
        /*009e*/ 	.short	(.L_36 - .L_35)
	.align		4
.L_35:
        /*00a0*/ 	.word	index@($__internal_0_$__cuda_sm20_div_rn_f64_full)
        /*00a4*/ 	.word	0x00000000


	//----- nvinfo : EIATTR_FRAME_SIZE
	.align		4
.L_36:
        /*00a8*/ 	.byte	0x04, 0x11
        /*00aa*/ 	.short	(.L_38 - .L_37)
	.align		4
.L_37:
        /*00ac*/ 	.word	index@(_Z24deposit_pheromone_kernelPfPKiPKdif)
        /*00b0*/ 	.word	0x00000000


	//----- nvinfo : EIATTR_REGCOUNT
	.align		4
.L_38:
        /*00b4*/ 	.byte	0x04, 0x2f
        /*00b6*/ 	.short	(.L_40 - .L_39)
	.align		4
.L_39:
        /*00b8*/ 	.word	index@(_Z18init_curand_kernelP17curandStateXORWOWy)
        /*00bc*/ 	.word	0x0000001f


	//----- nvinfo : EIATTR_FRAME_SIZE
	.align		4
.L_40:
        /*00c0*/ 	.byte	0x04, 0x11
        /*00c2*/ 	.short	(.L_42 - .L_41)
	.align		4
.L_41:
        /*00c4*/ 	.word	index@(_Z18init_curand_kernelP17curandStateXORWOWy)
        /*00c8*/ 	.word	0x00000000


	//----- nvinfo : EIATTR_MIN_STACK_SIZE
	.align		4
.L_42:
        /*00cc*/ 	.byte	0x04, 0x12
        /*00ce*/ 	.short	(.L_44 - .L_43)
	.align		4
.L_43:
        /*00d0*/ 	.word	index@(_Z18init_curand_kernelP17curandStateXORWOWy)
        /*00d4*/ 	.word	0x00000000


	//----- nvinfo : EIATTR_MIN_STACK_SIZE
	.align		4
.L_44:
        /*00d8*/ 	.byte	0x04, 0x12
        /*00da*/ 	.short	(.L_46 - .L_45)
	.align		4
.L_45:
        /*00dc*/ 	.word	index@(_Z24deposit_pheromone_kernelPfPKiPKdif)
        /*00e0*/ 	.word	0x00000000


	//----- nvinfo : EIATTR_MIN_STACK_SIZE
	.align		4
.L_46:
        /*00e4*/ 	.byte	0x04, 0x12
        /*00e6*/ 	.short	(.L_48 - .L_47)
	.align		4
.L_47:
        /*00e8*/ 	.word	index@(_Z26calculate_distances_kernelPKdPKiPdi)
        /*00ec*/ 	.word	0x00000000


	//----- nvinfo : EIATTR_MIN_STACK_SIZE
	.align		4
.L_48:
        /*00f0*/ 	.byte	0x04, 0x12
        /*00f2*/ 	.short	(.L_50 - .L_49)
	.align		4
.L_49:
        /*00f4*/ 	.word	index@(_Z22construct_tours_kernelPKdPKfPiP17curandStateXORWOWiddPb)
        /*00f8*/ 	.word	0x00001f50


	//----- nvinfo : EIATTR_MIN_STACK_SIZE
	.align		4
.L_50:
        /*00fc*/ 	.byte	0x04, 0x12
        /*00fe*/ 	.short	(.L_52 - .L_51)
	.align		4
.L_51:
        /*0100*/ 	.word	index@(_Z26evaporate_pheromone_kernelPfid)
        /*0104*/ 	.word	0x00000000


	//----- nvinfo : EIATTR_MIN_STACK_SIZE
	.align		4
.L_52:
        /*0108*/ 	.byte	0x04, 0x12
        /*010a*/ 	.short	(.L_54 - .L_53)
	.align		4
.L_53:
        /*010c*/ 	.word	index@(_Z24compute_distances_kernelPdPfPKdS2_i)
        /*0110*/ 	.word	0x00000000
.L_54:


//--------------------- .nv.compat                --------------------------
	.section	.nv.compat,"",@"SHT_CUDA_COMPAT_INFO"
	.align	4
        /*0000*/ 	.byte	0x02, 0x09, 0x00, 0x00, 0x02, 0x02, 0x01, 0x00, 0x02, 0x05, 0x05, 0x00, 0x03, 0x07, 0x01, 0x01
        /*0010*/ 	.byte	0x02, 0x03, 0x00, 0x00, 0x02, 0x06, 0x01, 0x00, 0x04, 0x0b, 0x08, 0x00, 0x01, 0x00, 0x00, 0x00
        /*0020*/ 	.byte	0x00, 0x00, 0x00, 0x00


//--------------------- .nv.info._Z18init_curand_kernelP17curandStateXORWOWy --------------------------
	.section	.nv.info._Z18init_curand_kernelP17curandStateXORWOWy,"",@"SHT_CUDA_INFO"
	.sectionflags	@""
	.align	4


	//----- nvinfo : EIATTR_CUDA_API_VERSION
	.align		4
        /*0000*/ 	.byte	0x04, 0x37
        /*0002*/ 	.short	(.L_56 - .L_55)
.L_55:
        /*0004*/ 	.word	0x00000082


	//----- nvinfo : EIATTR_KPARAM_INFO
	.align		4
.L_56:
        /*0008*/ 	.byte	0x04, 0x17
        /*000a*/ 	.short	(.L_58 - .L_57)
.L_57:
        /*000c*/ 	.word	0x00000000
        /*0010*/ 	.short	0x0001
        /*0012*/ 	.short	0x0008
        /*0014*/ 	.byte	0x00, 0xf0, 0x21, 0x00


	//----- nvinfo : EIATTR_KPARAM_INFO
	.align		4
.L_58:
        /*0018*/ 	.byte	0x04, 0x17
        /*001a*/ 	.short	(.L_60 - .L_59)
.L_59:
        /*001c*/ 	.word	0x00000000
        /*0020*/ 	.short	0x0000
        /*0022*/ 	.short	0x0000
        /*0024*/ 	.byte	0x00, 0xf5, 0x21, 0x00


	//----- nvinfo : EIATTR_SPARSE_MMA_MASK
	.align		4
.L_60:
        /*0028*/ 	.byte	0x03, 0x50
        /*002a*/ 	.short	0x0000


	//----- nvinfo : EIATTR_MAXREG_COUNT
	.align		4
        /*002c*/ 	.byte	0x03, 0x1b
        /*002e*/ 	.short	0x00ff


	//----- nvinfo : EIATTR_MERCURY_ISA_VERSION
	.align		4
        /*0030*/ 	.byte	0x03, 0x5f
        /*0032*/ 	.short	0x0101


	//----- nvinfo : EIATTR_VRC_CTA_INIT_COUNT
	.align		4
        /*0034*/ 	.byte	0x02, 0x4a
	.zero		1
	.zero		1


	//----- nvinfo : EIATTR_EXIT_INSTR_OFFSETS
	.align		4
        /*0038*/ 	.byte	0x04, 0x1c
        /*003a*/ 	.short	(.L_62 - .L_61)


	//   ....[0]....
.L_61:
        /*003c*/ 	.word	0x00000060


	//   ....[1]....
        /*0040*/ 	.word	0x00000ef0


	//----- nvinfo : EIATTR_CRS_STACK_SIZE
	.align		4
.L_62:
        /*0044*/ 	.byte	0x04, 0x1e
        /*0046*/ 	.short	(.L_64 - .L_63)
.L_63:
        /*0048*/ 	.word	0x00000000


	//----- nvinfo : EIATTR_CBANK_PARAM_SIZE
	.align		4
.L_64:
        /*004c*/ 	.byte	0x03, 0x19
        /*004e*/ 	.short	0x0010


	//----- nvinfo : EIATTR_PARAM_CBANK
	.align		4
        /*0050*/ 	.byte	0x04, 0x0a
        /*0052*/ 	.short	(.L_66 - .L_65)
	.align		4
.L_65:
        /*0054*/ 	.word	index@(.nv.constant0._Z18init_curand_kernelP17curandStateXORWOWy)
        /*0058*/ 	.short	0x0380
        /*005a*/ 	.short	0x0010


	//----- nvinfo : EIATTR_SW_WAR
	.align		4
.L_66:
        /*005c*/ 	.byte	0x04, 0x36
        /*005e*/ 	.short	(.L_68 - .L_67)
.L_67:
        /*0060*/ 	.word	0x00000008
.L_68:


//--------------------- .nv.info._Z24deposit_pheromone_kernelPfPKiPKdif --------------------------
	.section	.nv.info._Z24deposit_pheromone_kernelPfPKiPKdif,"",@"SHT_CUDA_INFO"
	.sectionflags	@""
	.align	4


	//----- nvinfo : EIATTR_CUDA_API_VERSION
	.align		4
        /*0000*/ 	.byte	0x04, 0x37
        /*0002*/ 	.short	(.L_70 - .L_69)
.L_69:
        /*0004*/ 	.word	0x00000082


	//----- nvinfo : EIATTR_KPARAM_INFO
	.align		4
.L_70:
        /*0008*/ 	.byte	0x04, 0x17
        /*000a*/ 	.short	(.L_72 - .L_71)
.L_71:
        /*000c*/ 	.word	0x00000000
        /*0010*/ 	.short	0x0004
        /*0012*/ 	.short	0x001c
        /*0014*/ 	.byte	0x00, 0xf0, 0x11, 0x00


	//----- nvinfo : EIATTR_KPARAM_INFO
	.align		4
.L_72:
        /*0018*/ 	.byte	0x04, 0x17
        /*001a*/ 	.short	(.L_74 - .L_73)
.L_73:
        /*001c*/ 	.word	0x00000000
        /*0020*/ 	.short	0x0003
        /*0022*/ 	.short	0x0018
        /*0024*/ 	.byte	0x00, 0xf0, 0x11, 0x00


	//----- nvinfo : EIATTR_KPARAM_INFO
	.align		4
.L_74:
        /*0028*/ 	.byte	0x04, 0x17
        /*002a*/ 	.short	(.L_76 - .L_75)
.L_75:
        /*002c*/ 	.word	0x00000000
        /*0030*/ 	.short	0x0002
        /*0032*/ 	.short	0x0010
        /*0034*/ 	.byte	0x00, 0xf5, 0x21, 0x00


	//----- nvinfo : EIATTR_KPARAM_INFO
	.align		4
.L_76:
        /*0038*/ 	.byte	0x04, 0x17
        /*003a*/ 	.short	(.L_78 - .L_77)
.L_77:
        /*003c*/ 	.word	0x00000000
        /*0040*/ 	.short	0x0001
        /*0042*/ 	.short	0x0008
        /*0044*/ 	.byte	0x00, 0xf5, 0x21, 0x00


	//----- nvinfo : EIATTR_KPARAM_INFO
	.align		4
.L_78:
        /*0048*/ 	.byte	0x04, 0x17
        /*004a*/ 	.short	(.L_80 - .L_79)
.L_79:
        /*004c*/ 	.word	0x00000000
        /*0050*/ 	.short	0x0000
        /*0052*/ 	.short	0x0000
        /*0054*/ 	.byte	0x00, 0xf5, 0x21, 0x00


	//----- nvinfo : EIATTR_SPARSE_MMA_MASK
	.align		4
.L_80:
        /*0058*/ 	.byte	0x03, 0x50
        /*005a*/ 	.short	0x0000


	//----- nvinfo : EIATTR_MAXREG_COUNT
	.align		4
        /*005c*/ 	.byte	0x03, 0x1b
        /*005e*/ 	.short	0x00ff


	//----- nvinfo : EIATTR_MERCURY_ISA_VERSION
	.align		4
        /*0060*/ 	.byte	0x03, 0x5f
        /*0062*/ 	.short	0x0101


	//----- nvinfo : EIATTR_VRC_CTA_INIT_COUNT
	.align		4
        /*0064*/ 	.byte	0x02, 0x4a
	.zero		1
	.zero		1


	//----- nvinfo : EIATTR_EXIT_INSTR_OFFSETS
	.align		4
        /*0068*/ 	.byte	0x04, 0x1c
        /*006a*/ 	.short	(.L_82 - .L_81)


	//   ....[0]....
.L_81:
        /*006c*/ 	.word	0x00000060


	//   ....[1]....
        /*0070*/ 	.word	0x00000100


	//   ....[2]....
        /*0074*/ 	.word	0x00000d50


	//----- nvinfo : EIATTR_CRS_STACK_SIZE
	.align		4
.L_82:
        /*0078*/ 	.byte	0x04, 0x1e
        /*007a*/ 	.short	(.L_84 - .L_83)
.L_83:
        /*007c*/ 	.word	0x00000000


	//----- nvinfo : EIATTR_CBANK_PARAM_SIZE
	.align		4
.L_84:
        /*0080*/ 	.byte	0x03, 0x19
        /*0082*/ 	.short	0x0020


	//----- nvinfo : EIATTR_PARAM_CBANK
	.align		4
        /*0084*/ 	.byte	0x04, 0x0a
        /*0086*/ 	.short	(.L_86 - .L_85)
	.align		4
.L_85:
        /*0088*/ 	.word	index@(.nv.constant0._Z24deposit_pheromone_kernelPfPKiPKdif)
        /*008c*/ 	.short	0x0380
        /*008e*/ 	.short	0x0020


	//----- nvinfo : EIATTR_SW_WAR
	.align		4
.L_86:
        /*0090*/ 	.byte	0x04, 0x36
        /*0092*/ 	.short	(.L_88 - .L_87)
.L_87:
        /*0094*/ 	.word	0x00000008
.L_88:


//--------------------- .nv.info._Z26calculate_distances_kernelPKdPKiPdi --------------------------
	.section	.nv.info._Z26calculate_distances_kernelPKdPKiPdi,"",@"SHT_CUDA_INFO"
	.sectionflags	@""
	.align	4


	//----- nvinfo : EIATTR_CUDA_API_VERSION
	.align		4
        /*0000*/ 	.byte	0x04, 0x37
        /*0002*/ 	.short	(.L_90 - .L_89)
.L_89:
        /*0004*/ 	.word	0x00000082


	//----- nvinfo : EIATTR_KPARAM_INFO
	.align		4
.L_90:
        /*0008*/ 	.byte	0x04, 0x17
        /*000a*/ 	.short	(.L_92 - .L_91)
.L_91:
        /*000c*/ 	.word	0x00000000
        /*0010*/ 	.short	0x0003
        /*0012*/ 	.short	0x0018
        /*0014*/ 	.byte	0x00, 0xf0, 0x11, 0x00


	//----- nvinfo : EIATTR_KPARAM_INFO
	.align		4
.L_92:
        /*0018*/ 	.byte	0x04, 0x17
        /*001a*/ 	.short	(.L_94 - .L_93)
.L_93:
        /*001c*/ 	.word	0x00000000
        /*0020*/ 	.short	0x0002
        /*0022*/ 	.short	0x0010
        /*0024*/ 	.byte	0x00, 0xf5, 0x21, 0x00


	//----- nvinfo : EIATTR_KPARAM_INFO
	.align		4
.L_94:
        /*0028*/ 	.byte	0x04, 0x17
        /*002a*/ 	.short	(.L_96 - .L_95)
.L_95:
        /*002c*/ 	.word	0x00000000
        /*0030*/ 	.short	0x0001
        /*0032*/ 	.short	0x0008
        /*0034*/ 	.byte	0x00, 0xf5, 0x21, 0x00


	//----- nvinfo : EIATTR_KPARAM_INFO
	.align		4
.L_96:
        /*0038*/ 	.byte	0x04, 0x17
        /*003a*/ 	.short	(.L_98 - .L_97)
.L_97:
        /*003c*/ 	.word	0x00000000
        /*0040*/ 	.short	0x0000
        /*0042*/ 	.short	0x0000
        /*0044*/ 	.byte	0x00, 0xf5, 0x21, 0x00


	//----- nvinfo : EIATTR_SPARSE_MMA_MASK
	.align		4
.L_98:
        /*0048*/ 	.byte	0x03, 0x50
        /*004a*/ 	.short	0x0000


	//----- nvinfo : EIATTR_MAXREG_COUNT
	.align		4
        /*004c*/ 	.byte	0x03, 0x1b
        /*004e*/ 	.short	0x00ff


	//----- nvinfo : EIATTR_MERCURY_ISA_VERSION
	.align		4
        /*0050*/ 	.byte	0x03, 0x5f
        /*0052*/ 	.short	0x0101


	//----- nvinfo : EIATTR_VRC_CTA_INIT_COUNT
	.align		4
        /*0054*/ 	.byte	0x02, 0x4a
	.zero		1
	.zero		1


	//----- nvinfo : EIATTR_EXIT_INSTR_OFFSETS
	.align		4
        /*0058*/ 	.byte	0x04, 0x1c
        /*005a*/ 	.short	(.L_100 - .L_99)


	//   ....[0]....
.L_99:
        /*005c*/ 	.word	0x00000060


	//   ....[1]....
        /*0060*/ 	.word	0x000008d0


	//----- nvinfo : EIATTR_CBANK_PARAM_SIZE
	.align		4
.L_100:
        /*0064*/ 	.byte	0x03, 0x19
        /*0066*/ 	.short	0x001c


	//----- nvinfo : EIATTR_PARAM_CBANK
	.align		4
        /*0068*/ 	.byte	0x04, 0x0a
        /*006a*/ 	.short	(.L_102 - .L_101)
	.align		4
.L_101:
        /*006c*/ 	.word	index@(.nv.constant0._Z26calculate_distances_kernelPKdPKiPdi)
        /*0070*/ 	.short	0x0380
        /*0072*/ 	.short	0x001c


	//----- nvinfo : EIATTR_SW_WAR
	.align		4
.L_102:
        /*0074*/ 	.byte	0x04, 0x36
        /*0076*/ 	.short	(.L_104 - .L_103)
.L_103:
        /*0078*/ 	.word	0x00000008
.L_104:


//--------------------- .nv.info._Z22construct_tours_kernelPKdPKfPiP17curandStateXORWOWiddPb --------------------------
	.section	.nv.info._Z22construct_tours_kernelPKdPKfPiP17curandStateXORWOWiddPb,"",@"SHT_CUDA_INFO"
	.sectionflags	@""
	.align	4


	//----- nvinfo : EIATTR_CUDA_API_VERSION
	.align		4
        /*0000*/ 	.byte	0x04, 0x37
        /*0002*/ 	.short	(.L_106 - .L_105)
.L_105:
        /*0004*/ 	.word	0x00000082


	//----- nvinfo : EIATTR_KPARAM_INFO
	.align		4
.L_106:
        /*0008*/ 	.byte	0x04, 0x17
        /*000a*/ 	.short	(.L_108 - .L_107)
.L_107:
        /*000c*/ 	.word	0x00000000
        /*0010*/ 	.short	0x0007
        /*0012*/ 	.short	0x0038
        /*0014*/ 	.byte	0x00, 0xf5, 0x21, 0x00


	//----- nvinfo : EIATTR_KPARAM_INFO
	.align		4
.L_108:
        /*0018*/ 	.byte	0x04, 0x17
        /*001a*/ 	.short	(.L_110 - .L_109)
.L_109:
        /*001c*/ 	.word	0x00000000
        /*0020*/ 	.short	0x0006
        /*0022*/ 	.short	0x0030
        /*0024*/ 	.byte	0x00, 0xf0, 0x21, 0x00


	//----- nvinfo : EIATTR_KPARAM_INFO
	.align		4
.L_110:
        /*0028*/ 	.byte	0x04, 0x17
        /*002a*/ 	.short	(.L_112 - .L_111)
.L_111:
        /*002c*/ 	.word	0x00000000
        /*0030*/ 	.short	0x0005
        /*0032*/ 	.short	0x0028
        /*0034*/ 	.byte	0x00, 0xf0, 0x21, 0x00


	//----- nvinfo : EIATTR_KPARAM_INFO
	.align		4
.L_112:
        /*0038*/ 	.byte	0x04, 0x17
        /*003a*/ 	.short	(.L_114 - .L_113)
.L_113:
        /*003c*/ 	.word	0x00000000
        /*0040*/ 	.short	0x0004
        /*0042*/ 	.short	0x0020
        /*0044*/ 	.byte	0x00, 0xf0, 0x11, 0x00


	//----- nvinfo : EIATTR_KPARAM_INFO
	.align		4
.L_114:
        /*0048*/ 	.byte	0x04, 0x17
        /*004a*/ 	.short	(.L_116 - .L_115)
.L_115:
        /*004c*/ 	.word	0x00000000
        /*0050*/ 	.short	0x0003
        /*0052*/ 	.short	0x0018
        /*0054*/ 	.byte	0x00, 0xf5, 0x21, 0x00


	//----- nvinfo : EIATTR_KPARAM_INFO
	.align		4
.L_116:
        /*0058*/ 	.byte	0x04, 0x17
        /*005a*/ 	.short	(.L_118 - .L_117)
.L_117:
        /*005c*/ 	.word	0x00000000
        /*0060*/ 	.short	0x0002
        /*0062*/ 	.short	0x0010
        /*0064*/ 	.byte	0x00, 0xf5, 0x21, 0x00


	//----- nvinfo : EIATTR_KPARAM_INFO
	.align		4
.L_118:
        /*0068*/ 	.byte	0x04, 0x17
        /*006a*/ 	.short	(.L_120 - .L_119)
.L_119:
        /*006c*/ 	.word	0x00000000
        /*0070*/ 	.short	0x0001
        /*0072*/ 	.short	0x0008
        /*0074*/ 	.byte	0x00, 0xf5, 0x21, 0x00


	//----- nvinfo : EIATTR_KPARAM_INFO
	.align		4
.L_120:
        /*0078*/ 	.byte	0x04, 0x17
        /*007a*/ 	.short	(.L_122 - .L_121)
.L_121:
        /*007c*/ 	.word	0x00000000
        /*0080*/ 	.short	0x0000
        /*0082*/ 	.short	0x0000
        /*0084*/ 	.byte	0x00, 0xf5, 0x21, 0x00


	//----- nvinfo : EIATTR_SPARSE_MMA_MASK
	.align		4
.L_122:
        /*0088*/ 	.byte	0x03, 0x50
        /*008a*/ 	.short	0x0000


	//----- nvinfo : EIATTR_MAXREG_COUNT
	.align		4
        /*008c*/ 	.byte	0x03, 0x1b
        /*008e*/ 	.short	0x00ff


	//----- nvinfo : EIATTR_MERCURY_ISA_VERSION
	.align		4
        /*0090*/ 	.byte	0x03, 0x5f
        /*0092*/ 	.short	0x0101


	//----- nvinfo : EIATTR_VRC_CTA_INIT_COUNT
	.align		4
        /*0094*/ 	.byte	0x02, 0x4a
	.zero		1
	.zero		1


	//----- nvinfo : EIATTR_EXIT_INSTR_OFFSETS
	.align		4
        /*0098*/ 	.byte	0x04, 0x1c
        /*009a*/ 	.short	(.L_124 - .L_123)


	//   ....[0]....
.L_123:
        /*009c*/ 	.word	0x00000080


	//   ....[1]....
        /*00a0*/ 	.word	0x00002100


	//----- nvinfo : EIATTR_CRS_STACK_SIZE
	.align		4
.L_124:
        /*00a4*/ 	.byte	0x04, 0x1e
        /*00a6*/ 	.short	(.L_126 - .L_125)
.L_125:
        /*00a8*/ 	.word	0x00000000


	//----- nvinfo : EIATTR_CBANK_PARAM_SIZE
	.align		4
.L_126:
        /*00ac*/ 	.byte	0x03, 0x19
        /*00ae*/ 	.short	0x0040


	//----- nvinfo : EIATTR_PARAM_CBANK
	.align		4
        /*00b0*/ 	.byte	0x04, 0x0a
        /*00b2*/ 	.short	(.L_128 - .L_127)
	.align		4
.L_127:
        /*00b4*/ 	.word	index@(.nv.constant0._Z22construct_tours_kernelPKdPKfPiP17curandStateXORWOWiddPb)
        /*00b8*/ 	.short	0x0380
        /*00ba*/ 	.short	0x0040


	//----- nvinfo : EIATTR_SW_WAR
	.align		4
.L_128:
        /*00bc*/ 	.byte	0x04, 0x36
        /*00be*/ 	.short	(.L_130 - .L_129)
.L_129:
        /*00c0*/ 	.word	0x00000008
.L_130:


//--------------------- .nv.info._Z26evaporate_pheromone_kernelPfid --------------------------
	.section	.nv.info._Z26evaporate_pheromone_kernelPfid,"",@"SHT_CUDA_INFO"
	.sectionflags	@""
	.align	4


	//----- nvinfo : EIATTR_CUDA_API_VERSION
	.align		4
        /*0000*/ 	.byte	0x04, 0x37
        /*0002*/ 	.short	(.L_132 - .L_131)
.L_131:
        /*0004*/ 	.word	0x00000082


	//----- nvinfo : EIATTR_KPARAM_INFO
	.align		4
.L_132:
        /*0008*/ 	.byte	0x04, 0x17
        /*000a*/ 	.short	(.L_134 - .L_133)
.L_133:
        /*000c*/ 	.word	0x00000000
        /*0010*/ 	.short	0x0002
        /*0012*/ 	.short	0x0010
        /*0014*/ 	.byte	0x00, 0xf0, 0x21, 0x00


	//----- nvinfo : EIATTR_KPARAM_INFO
	.align		4
.L_134:
        /*0018*/ 	.byte	0x04, 0x17
        /*001a*/ 	.short	(.L_136 - .L_135)
.L_135:
        /*001c*/ 	.word	0x00000000
        /*0020*/ 	.short	0x0001
        /*0022*/ 	.short	0x0008
        /*0024*/ 	.byte	0x00, 0xf0, 0x11, 0x00


	//----- nvinfo : EIATTR_KPARAM_INFO
	.align		4
.L_136:
        /*0028*/ 	.byte	0x04, 0x17
        /*002a*/ 	.short	(.L_138 - .L_137)
.L_137:
        /*002c*/ 	.word	0x00000000
        /*0030*/ 	.short	0x0000
        /*0032*/ 	.short	0x0000
        /*0034*/ 	.byte	0x00, 0xf5, 0x21, 0x00


	//----- nvinfo : EIATTR_SPARSE_MMA_MASK
	.align		4
.L_138:
        /*0038*/ 	.byte	0x03, 0x50
        /*003a*/ 	.short	0x0000


	//----- nvinfo : EIATTR_MAXREG_COUNT
	.align		4
        /*003c*/ 	.byte	0x03, 0x1b
        /*003e*/ 	.short	0x00ff


	//----- nvinfo : EIATTR_MERCURY_ISA_VERSION
	.align		4
        /*0040*/ 	.byte	0x03, 0x5f
        /*0042*/ 	.short	0x0101


	//----- nvinfo : EIATTR_VRC_CTA_INIT_COUNT
	.align		4
        /*0044*/ 	.byte	0x02, 0x4a
	.zero		1
	.zero		1


	//----- nvinfo : EIATTR_EXIT_INSTR_OFFSETS
	.align		4
        /*0048*/ 	.byte	0x04, 0x1c
        /*004a*/ 	.short	(.L_140 - .L_139)


	//   ....[0]....
.L_139:
        /*004c*/ 	.word	0x000000d0


	//   ....[1]....
        /*0050*/ 	.word	0x00000180


	//----- nvinfo : EIATTR_CBANK_PARAM_SIZE
	.align		4
.L_140:
        /*0054*/ 	.byte	0x03, 0x19
        /*0056*/ 	.short	0x0018


	//----- nvinfo : EIATTR_PARAM_CBANK
	.align		4
        /*0058*/ 	.byte	0x04, 0x0a
        /*005a*/ 	.short	(.L_142 - .L_141)
	.align		4
.L_141:
        /*005c*/ 	.word	index@(.nv.constant0._Z26evaporate_pheromone_kernelPfid)
        /*0060*/ 	.short	0x0380
        /*0062*/ 	.short	0x0018


	//----- nvinfo : EIATTR_SW_WAR
	.align		4
.L_142:
        /*0064*/ 	.byte	0x04, 0x36
        /*0066*/ 	.short	(.L_144 - .L_143)
.L_143:
        /*0068*/ 	.word	0x00000008
.L_144:


//--------------------- .nv.info._Z24compute_distances_kernelPdPfPKdS2_i --------------------------
	.section	.nv.info._Z24compute_distances_kernelPdPfPKdS2_i,"",@"SHT_CUDA_INFO"
	.sectionflags	@""
	.align	4


	//----- nvinfo : EIATTR_CUDA_API_VERSION
	.align		4
        /*0000*/ 	.byte	0x04, 0x37
        /*0002*/ 	.short	(.L_146 - .L_145)
.L_145:
        /*0004*/ 	.word	0x00000082


	//----- nvinfo : EIATTR_KPARAM_INFO
	.align		4
.L_146:
        /*0008*/ 	.byte	0x04, 0x17
        /*000a*/ 	.short	(.L_148 - .L_147)
.L_147:
        /*000c*/ 	.word	0x00000000
        /*0010*/ 	.short	0x0004
        /*0012*/ 	.short	0x0020
        /*0014*/ 	.byte	0x00, 0xf0, 0x11, 0x00


	//----- nvinfo : EIATTR_KPARAM_INFO
	.align		4
.L_148:
        /*0018*/ 	.byte	0x04, 0x17
        /*001a*/ 	.short	(.L_150 - .L_149)
.L_149:
        /*001c*/ 	.word	0x00000000
        /*0020*/ 	.short	0x0003
        /*0022*/ 	.short	0x0018
        /*0024*/ 	.byte	0x00, 0xf5, 0x21, 0x00


	//----- nvinfo : EIATTR_KPARAM_INFO
	.align		4
.L_150:
        /*0028*/ 	.byte	0x04, 0x17
        /*002a*/ 	.short	(.L_152 - .L_151)
.L_151:
        /*002c*/ 	.word	0x00000000
        /*0030*/ 	.short	0x0002
        /*0032*/ 	.short	0x0010
        /*0034*/ 	.byte	0x00, 0xf5, 0x21, 0x00


	//----- nvinfo : EIATTR_KPARAM_INFO
	.align		4
.L_152:
        /*0038*/ 	.byte	0x04, 0x17
        /*003a*/ 	.short	(.L_154 - .L_153)
.L_153:
        /*003c*/ 	.word	0x00000000
        /*0040*/ 	.short	0x0001
        /*0042*/ 	.short	0x0008
        /*0044*/ 	.byte	0x00, 0xf5, 0x21, 0x00


	//----- nvinfo : EIATTR_KPARAM_INFO
	.align		4
.L_154:
        /*0048*/ 	.byte	0x04, 0x17
        /*004a*/ 	.short	(.L_156 - .L_155)
.L_155:
        /*004c*/ 	.word	0x00000000
        /*0050*/ 	.short	0x0000
        /*0052*/ 	.short	0x0000
        /*0054*/ 	.byte	0x00, 0xf5, 0x21, 0x00


	//----- nvinfo : EIATTR_SPARSE_MMA_MASK
	.align		4
.L_156:
        /*0058*/ 	.byte	0x03, 0x50
        /*005a*/ 	.short	0x0000


	//----- nvinfo : EIATTR_MAXREG_COUNT
	.align		4
        /*005c*/ 	.byte	0x03, 0x1b
        /*005e*/ 	.short	0x00ff


	//----- nvinfo : EIATTR_MERCURY_ISA_VERSION
	.align		4
        /*0060*/ 	.byte	0x03, 0x5f
        /*0062*/ 	.short	0x0101


	//----- nvinfo : EIATTR_VRC_CTA_INIT_COUNT
	.align		4
        /*0064*/ 	.byte	0x02, 0x4a
	.zero		1
	.zero		1


	//----- nvinfo : EIATTR_EXIT_INSTR_OFFSETS
	.align		4
        /*0068*/ 	.byte	0x04, 0x1c
        /*006a*/ 	.short	(.L_158 - .L_157)


	//   ....[0]....
.L_157:
        /*006c*/ 	.word	0x000000c0


	//   ....[1]....
        /*0070*/ 	.word	0x00000160


	//   ....[2]....
        /*0074*/ 	.word	0x000004d0


	//----- nvinfo : EIATTR_CRS_STACK_SIZE
	.align		4
.L_158:
        /*0078*/ 	.byte	0x04, 0x1e
        /*007a*/ 	.short	(.L_160 - .L_159)
.L_159:
        /*007c*/ 	.word	0x00000000


	//----- nvinfo : EIATTR_CBANK_PARAM_SIZE
	.align		4
.L_160:
        /*0080*/ 	.byte	0x03, 0x19
        /*0082*/ 	.short	0x0024


	//----- nvinfo : EIATTR_PARAM_CBANK
	.align		4
        /*0084*/ 	.byte	0x04, 0x0a
        /*0086*/ 	.short	(.L_162 - .L_161)
	.align		4
.L_161:
        /*0088*/ 	.word	index@(.nv.constant0._Z24compute_distances_kernelPdPfPKdS2_i)
        /*008c*/ 	.short	0x0380
        /*008e*/ 	.short	0x0024


	//----- nvinfo : EIATTR_SW_WAR
	.align		4
.L_162:
        /*0090*/ 	.byte	0x04, 0x36
        /*0092*/ 	.short	(.L_164 - .L_163)
.L_163:
        /*0094*/ 	.word	0x00000008
.L_164:


//--------------------- .nv.callgraph             --------------------------
	.section	.nv.callgraph,"",@"SHT_CUDA_CALLGRAPH"
	.align	4
	.sectionentsize	8
	.align		4
        /*0000*/ 	.word	0x00000000
	.align		4
        /*0004*/ 	.word	0xffffffff
	.align		4
        /*0008*/ 	.word	0x00000000
	.align		4
        /*000c*/ 	.word	0xfffffffe
	.align		4
        /*0010*/ 	.word	0x00000000
	.align		4
        /*0014*/ 	.word	0xfffffffd
	.align		4
        /*0018*/ 	.word	0x00000000
	.align		4
        /*001c*/ 	.word	0xfffffffc


//--------------------- .nv.constant4             --------------------------
	.section	.nv.constant4,"a",@progbits
	.align	8
	.align		8
.nv.constant4:
        /*0000*/ 	.dword	precalc_xorwow_matrix
	.align		8
        /*0008*/ 	.dword	precalc_xorwow_offset_matrix
	.align		8
        /*0010*/ 	.dword	mrg32k3aM1
	.align		8
        /*0018*/ 	.dword	mrg32k3aM2
	.align		8
        /*0020*/ 	.dword	mrg32k3aM1SubSeq
	.align		8
        /*0028*/ 	.dword	mrg32k3aM2SubSeq
	.align		8
        /*0030*/ 	.dword	mrg32k3aM1Seq
	.align		8
        /*0038*/ 	.dword	mrg32k3aM2Seq


//--------------------- .nv.constant3             --------------------------
	.section	.nv.constant3,"a",@progbits
	.align	8
.nv.constant3:
	.type		__cr_lgamma_table,@object
	.size		__cr_lgamma_table,(.L_8 - __cr_lgamma_table)
__cr_lgamma_table:
        /*0000*/ 	.byte	0x00, 0x00, 0x00, 0x00, 0x00, 0x00, 0x00, 0x00, 0x00, 0x00, 0x00, 0x00, 0x00, 0x00, 0x00, 0x00
        /*0010*/ 	.byte	0xef, 0x39, 0xfa, 0xfe, 0x42, 0x2e, 0xe6, 0x3f, 0x02, 0x20, 0x2a, 0xfa, 0x0b, 0xab, 0xfc, 0x3f
        /*0020*/ 	.byte	0xf9, 0x2c, 0x92, 0x7c, 0xa7, 0x6c, 0x09, 0x40, 0xc9, 0x79, 0x44, 0x3c, 0x64, 0x26, 0x13, 0x40
        /*0030*/ 	.byte	0xca, 0x01, 0xcf, 0x3a, 0x27, 0x51, 0x1a, 0x40, 0x30, 0xcc, 0x2d, 0xf3, 0xe1, 0x0c, 0x21, 0x40
        /*0040*/ 	.byte	0x0d, 0xb7, 0xfc, 0x82, 0x8e, 0x35, 0x25, 0x40
.L_8:


//--------------------- .text._Z18init_curand_kernelP17curandStateXORWOWy --------------------------
	.section	.text._Z18init_curand_kernelP17curandStateXORWOWy,"ax",@progbits
	.align	128
        .global         _Z18init_curand_kernelP17curandStateXORWOWy
        .type           _Z18init_curand_kernelP17curandStateXORWOWy,@function
        .size           _Z18init_curand_kernelP17curandStateXORWOWy,(.L_x_90 - _Z18init_curand_kernelP17curandStateXORWOWy)
        .other          _Z18init_curand_kernelP17curandStateXORWOWy,@"STO_CUDA_ENTRY STV_DEFAULT"
_Z18init_curand_kernelP17curandStateXORWOWy:
.text._Z18init_curand_kernelP17curandStateXORWOWy:
[----:B------:R-:W-:Y:S01]  /*0000*/  LDC R1, c[0x0][0x37c] ;  /* 0x0000df00ff017b82 */ /* 0x000fe20000000800 */
[----:B------:R-:W0:Y:S07]  /*0010*/  S2R R0, SR_TID.X ;  /* 0x0000000000007919 */ /* 0x000e2e0000002100 */
[----:B------:R-:W0:Y:S08]  /*0020*/  S2UR UR4, SR_CTAID.X ;  /* 0x00000000000479c3 */ /* 0x000e300000002500 */
[----:B------:R-:W0:Y:S02]  /*0030*/  LDC R13, c[0x0][0x360] ;  /* 0x0000d800ff0d7b82 */ /* 0x000e240000000800 */
[----:B0-----:R-:W-:-:S05]  /*0040*/  IMAD R13, R13, UR4, R0 ;  /* 0x000000040d0d7c24 */ /* 0x001fca000f8e0200 */
[----:B------:R-:W-:-:S13]  /*0050*/  ISETP.GT.AND P0, PT, R13, 0x3e7, PT ;  /* 0x000003e70d00780c */ /* 0x000fda0003f04270 */
[----:B------:R-:W-:Y:S05]  /*0060*/  @P0 EXIT ;  /* 0x000000000000094d */ /* 0x000fea0003800000 */
[----:B------:R-:W0:Y:S01]  /*0070*/  LDC.64 R2, c[0x0][0x388] ;  /* 0x0000e200ff027b82 */ /* 0x000e220000000a00 */
[----:B------:R-:W1:Y:S01]  /*0080*/  LDCU.64 UR4, c[0x0][0x358] ;  /* 0x00006b00ff0477ac */ /* 0x000e620008000a00 */
[----:B------:R-:W-:Y:S01]  /*0090*/  ISETP.NE.AND P0, PT, R13, RZ, PT ;  /* 0x000000ff0d00720c */ /* 0x000fe20003f05270 */
[----:B------:R-:W-:Y:S05]  /*00a0*/  BSSY.RECONVERGENT B0, `(.L_x_0) ;  /* 0x00000e1000007945 */ /* 0x000fea0003800200 */
[----:B------:R-:W2:Y:S01]  /*00b0*/  LDC.64 R6, c[0x0][0x380] ;  /* 0x0000e000ff067b82 */ /* 0x000ea20000000a00 */
[----:B0-----:R-:W-:Y:S02]  /*00c0*/  LOP3.LUT R0, R2, 0xaad26b49, RZ, 0x3c, !PT ;  /* 0xaad26b4902007812 */ /* 0x001fe400078e3cff */
[----:B------:R-:W-:-:S03]  /*00d0*/  LOP3.LUT R2, R3, 0xf7dcefdd, RZ, 0x3c, !PT ;  /* 0xf7dcefdd03027812 */ /* 0x000fc600078e3cff */
[----:B------:R-:W-:Y:S02]  /*00e0*/  IMAD R0, R0, 0x4182bed5, RZ ;  /* 0x4182bed500007824 */ /* 0x000fe400078e02ff */
[----:B------:R-:W-:Y:S02]  /*00f0*/  IMAD R3, R2, -0x658354e5, RZ ;  /* 0x9a7cab1b02037824 */ /* 0x000fe400078e02ff */
[----:B--2---:R-:W-:Y:S01]  /*0100*/  IMAD.WIDE R6, R13, 0x30, R6 ;  /* 0x000000300d067825 */ /* 0x004fe200078e0206 */
[C---:B------:R-:W-:Y:S02]  /*0110*/  LOP3.LUT R8, R0.reuse, 0x159a55e5, RZ, 0x3c, !PT ;  /* 0x159a55e500087812 */ /* 0x040fe400078e3cff */
[C---:B------:R-:W-:Y:S01]  /*0120*/  IADD3 R4, PT, PT, R0.reuse, 0x64f0c9, R3 ;  /* 0x0064f0c900047810 */ /* 0x040fe20007ffe003 */
[C---:B------:R-:W-:Y:S01]  /*0130*/  VIADD R5, R0.reuse, 0x75bcd15 ;  /* 0x075bcd1500057836 */ /* 0x040fe20000000000 */
[----:B------:R-:W-:Y:S01]  /*0140*/  LOP3.LUT R10, R3, 0x5491333, RZ, 0x3c, !PT ;  /* 0x05491333030a7812 */ /* 0x000fe200078e3cff */
[----:B------:R-:W-:-:S02]  /*0150*/  VIADD R11, R0, 0x583f19 ;  /* 0x00583f19000b7836 */ /* 0x000fc40000000000 */
[----:B------:R-:W-:Y:S01]  /*0160*/  VIADD R9, R3, 0x1f123bb5 ;  /* 0x1f123bb503097836 */ /* 0x000fe20000000000 */
[----:B-1----:R0:W-:Y:S04]  /*0170*/  STG.E.64 desc[UR4][R6.64], R4 ;  /* 0x0000000406007986 */ /* 0x0021e8000c101b04 */
[----:B------:R0:W-:Y:S04]  /*0180*/  STG.E.64 desc[UR4][R6.64+0x8], R8 ;  /* 0x0000080806007986 */ /* 0x0001e8000c101b04 */
[----:B------:R0:W-:Y:S01]  /*0190*/  STG.E.64 desc[UR4][R6.64+0x10], R10 ;  /* 0x0000100a06007986 */ /* 0x0001e2000c101b04 */
[----:B------:R-:W-:Y:S05]  /*01a0*/  @!P0 BRA `(.L_x_1) ;  /* 0x0000000c00408947 */ /* 0x000fea0003800000 */
[----:B------:R-:W-:Y:S01]  /*01b0*/  SHF.R.S32.HI R0, RZ, 0x1f, R13 ;  /* 0x0000001fff007819 */ /* 0x000fe2000001140d */
[----:B------:R-:W-:-:S07]  /*01c0*/  IMAD.MOV.U32 R12, RZ, RZ, RZ ;  /* 0x000000ffff0c7224 */ /* 0x000fce00078e00ff */
.L_x_7:
[----:B-1----:R-:W-:Y:S01]  /*01d0*/  LOP3.LUT R2, R13, 0x3, RZ, 0xc0, !PT ;  /* 0x000000030d027812 */ /* 0x002fe200078ec0ff */
[----:B------:R-:W-:Y:S03]  /*01e0*/  BSSY.RECONVERGENT B1, `(.L_x_2) ;  /* 0x00000c6000017945 */ /* 0x000fe60003800200 */
[----:B------:R-:W-:-:S04]  /*01f0*/  ISETP.NE.U32.AND P0, PT, R2, RZ, PT ;  /* 0x000000ff0200720c */ /* 0x000fc80003f05070 */
[----:B------:R-:W-:-:S13]  /*0200*/  ISETP.NE.AND.EX P0, PT, RZ, RZ, PT, P0 ;  /* 0x000000ffff00720c */ /* 0x000fda0003f05300 */
[----:B------:R-:W-:Y:S05]  /*0210*/  @!P0 BRA `(.L_x_3) ;  /* 0x0000000c00088947 */ /* 0x000fea0003800000 */
[----:B0-----:R-:W0:Y:S01]  /*0220*/  LDC.64 R8, c[0x4][RZ] ;  /* 0x01000000ff087b82 */ /* 0x001e220000000a00 */
[----:B------:R-:W-:Y:S02]  /*0230*/  IMAD.MOV.U32 R14, RZ, RZ, RZ ;  /* 0x000000ffff0e7224 */ /* 0x000fe400078e00ff */
[----:B0-----:R-:W-:-:S07]  /*0240*/  IMAD.WIDE.U32 R8, R12, 0xc80, R8 ;  /* 0x00000c800c087825 */ /* 0x001fce00078e0008 */
.L_x_6:
[----:B-1----:R-:W-:Y:S01]  /*0250*/  IMAD.MOV.U32 R15, RZ, RZ, RZ ;  /* 0x000000ffff0f7224 */ /* 0x002fe200078e00ff */
[----:B------:R-:W-:Y:S01]  /*0260*/  CS2R R2, SRZ ;  /* 0x0000000000027805 */ /* 0x000fe2000001ff00 */
[----:B------:R-:W-:Y:S01]  /*0270*/  IMAD.MOV.U32 R17, RZ, RZ, RZ ;  /* 0x000000ffff117224 */ /* 0x000fe200078e00ff */
[----:B------:R-:W-:-:S07]  /*0280*/  CS2R R4, SRZ ;  /* 0x0000000000047805 */ /* 0x000fce000001ff00 */
.L_x_5:
[----:B------:R-:W-:-:S05]  /*0290*/  IMAD.WIDE.U32 R10, R17, 0x4, R6 ;  /* 0x00000004110a7825 */ /* 0x000fca00078e0006 */
[----:B------:R0:W5:Y:S01]  /*02a0*/  LDG.E R16, desc[UR4][R10.64+0x4] ;  /* 0x000004040a107981 */ /* 0x000162000c1e1900 */
[----:B------:R-:W-:-:S07]  /*02b0*/  IMAD.MOV.U32 R19, RZ, RZ, RZ ;  /* 0x000000ffff137224 */ /* 0x000fce00078e00ff */
.L_x_4:
[----:B-----5:R-:W-:Y:S01]  /*02c0*/  SHF.R.U32.HI R24, RZ, R19, R16 ;  /* 0x00000013ff187219 */ /* 0x020fe20000011610 */
[----:B0-----:R-:W-:-:S03]  /*02d0*/  IMAD.SHL.U32 R10, R17, 0x20, RZ ;  /* 0x00000020110a7824 */ /* 0x001fc600078e00ff */
[----:B------:R-:W-:Y:S01]  /*02e0*/  LOP3.LUT R11, R24, 0x1, RZ, 0xc0, !PT ;  /* 0x00000001180b7812 */ /* 0x000fe200078ec0ff */
[----:B------:R-:W-:-:S03]  /*02f0*/  IMAD.IADD R10, R10, 0x1, R19 ;  /* 0x000000010a0a7824 */ /* 0x000fc600078e0213 */
[----:B------:R-:W-:Y:S01]  /*0300*/  ISETP.NE.U32.AND P0, PT, R11, 0x1, PT ;  /* 0x000000010b00780c */ /* 0x000fe20003f05070 */
[----:B------:R-:W-:-:S03]  /*0310*/  IMAD R11, R10, 0x5, RZ ;  /* 0x000000050a0b7824 */ /* 0x000fc600078e02ff */
[----:B------:R-:W-:Y:S01]  /*0320*/  R2P PR, R24, 0x7e ;  /* 0x0000007e18007804 */ /* 0x000fe20000000000 */
[----:B------:R-:W-:-:S08]  /*0330*/  IMAD.WIDE.U32 R10, R11, 0x4, R8 ;  /* 0x000000040b0a7825 */ /* 0x000fd000078e0008 */
[----:B------:R-:W2:Y:S04]  /*0340*/  @!P0 LDG.E R18, desc[UR4][R10.64] ;  /* 0x000000040a128981 */ /* 0x000ea8000c1e1900 */
[----:B------:R-:W3:Y:S04]  /*0350*/  @!P0 LDG.E R20, desc[UR4][R10.64+0x10] ;  /* 0x000010040a148981 */ /* 0x000ee8000c1e1900 */
[----:B------:R-:W4:Y:S04]  /*0360*/  @P1 LDG.E R22, desc[UR4][R10.64+0x14] ;  /* 0x000014040a161981 */ /* 0x000f28000c1e1900 */
[----:B------:R-:W4:Y:S04]  /*0370*/  @P2 LDG.E R26, desc[UR4][R10.64+0x28] ;  /* 0x000028040a1a2981 */ /* 0x000f28000c1e1900 */
[----:B------:R-:W4:Y:S04]  /*0380*/  @!P0 LDG.E R21, desc[UR4][R10.64+0x4] ;  /* 0x000004040a158981 */ /* 0x000f28000c1e1900 */
[----:B------:R-:W4:Y:S04]  /*0390*/  @!P0 LDG.E R23, desc[UR4][R10.64+0xc] ;  /* 0x00000c040a178981 */ /* 0x000f28000c1e1900 */
[----:B------:R-:W4:Y:S04]  /*03a0*/  @P1 LDG.E R25, desc[UR4][R10.64+0x18] ;  /* 0x000018040a191981 */ /* 0x000f28000c1e1900 */
[----:B------:R-:W4:Y:S04]  /*03b0*/  @P3 LDG.E R28, desc[UR4][R10.64+0x3c] ;  /* 0x00003c040a1c3981 */ /* 0x000f28000c1e1900 */
[----:B------:R-:W4:Y:S01]  /*03c0*/  @P6 LDG.E R27, desc[UR4][R10.64+0x7c] ;  /* 0x00007c040a1b6981 */ /* 0x000f22000c1e1900 */
[----:B--2---:R-:W-:-:S03]  /*03d0*/  @!P0 LOP3.LUT R15, R15, R18, RZ, 0x3c, !PT ;  /* 0x000000120f0f8212 */ /* 0x004fc600078e3cff */
[----:B------:R-:W2:Y:S01]  /*03e0*/  @!P0 LDG.E R18, desc[UR4][R10.64+0x8] ;  /* 0x000008040a128981 */ /* 0x000ea2000c1e1900 */
[----:B---3--:R-:W-:-:S03]  /*03f0*/  @!P0 LOP3.LUT R3, R3, R20, RZ, 0x3c, !PT ;  /* 0x0000001403038212 */ /* 0x008fc600078e3cff */
[----:B------:R-:W3:Y:S01]  /*0400*/  @P1 LDG.E R20, desc[UR4][R10.64+0x24] ;  /* 0x000024040a141981 */ /* 0x000ee2000c1e1900 */
[----:B----4-:R-:W-:-:S03]  /*0410*/  @P1 LOP3.LUT R15, R15, R22, RZ, 0x3c, !PT ;  /* 0x000000160f0f1212 */ /* 0x010fc600078e3cff */
[----:B------:R-:W4:Y:S01]  /*0420*/  @P2 LDG.E R22, desc[UR4][R10.64+0x38] ;  /* 0x000038040a162981 */ /* 0x000f22000c1e1900 */
[----:B------:R-:W-:-:S03]  /*0430*/  @P2 LOP3.LUT R15, R15, R26, RZ, 0x3c, !PT ;  /* 0x0000001a0f0f2212 */ /* 0x000fc600078e3cff */
[----:B------:R-:W4:Y:S01]  /*0440*/  @P4 LDG.E R26, desc[UR4][R10.64+0x50] ;  /* 0x000050040a1a4981 */ /* 0x000f22000c1e1900 */
[----:B------:R-:W-:-:S03]  /*0450*/  @!P0 LOP3.LUT R4, R4, R21, RZ, 0x3c, !PT ;  /* 0x0000001504048212 */ /* 0x000fc600078e3cff */
[----:B------:R-:W4:Y:S01]  /*0460*/  @P1 LDG.E R21, desc[UR4][R10.64+0x20] ;  /* 0x000020040a151981 */ /* 0x000f22000c1e1900 */
[----:B------:R-:W-:-:S03]  /*0470*/  @!P0 LOP3.LUT R2, R2, R23, RZ, 0x3c, !PT ;  /* 0x0000001702028212 */ /* 0x000fc600078e3cff */
[----:B------:R-:W4:Y:S01]  /*0480*/  @P2 LDG.E R23, desc[UR4][R10.64+0x2c] ;  /* 0x00002c040a172981 */ /* 0x000f22000c1e1900 */
[----:B------:R-:W-:-:S03]  /*0490*/  @P1 LOP3.LUT R4, R4, R25, RZ, 0x3c, !PT ;  /* 0x0000001904041212 */ /* 0x000fc600078e3cff */
[----:B------:R-:W4:Y:S01]  /*04a0*/  @P2 LDG.E R25, desc[UR4][R10.64+0x34] ;  /* 0x000034040a192981 */ /* 0x000f22000c1e1900 */
[----:B--2---:R-:W-:-:S03]  /*04b0*/  @!P0 LOP3.LUT R5, R5, R18, RZ, 0x3c, !PT ;  /* 0x0000001205058212 */ /* 0x004fc600078e3cff */
[----:B------:R-:W2:Y:S01]  /*04c0*/  @P1 LDG.E R18, desc[UR4][R10.64+0x1c] ;  /* 0x00001c040a121981 */ /* 0x000ea2000c1e1900 */
[----:B---3--:R-:W-:-:S03]  /*04d0*/  @P1 LOP3.LUT R3, R3, R20, RZ, 0x3c, !PT ;  /* 0x0000001403031212 */ /* 0x008fc600078e3cff */
[----:B------:R-:W3:Y:S01]  /*04e0*/  @P2 LDG.E R20, desc[UR4][R10.64+0x30] ;  /* 0x000030040a142981 */ /* 0x000ee2000c1e1900 */
[----:B----4-:R-:W-:-:S03]  /*04f0*/  @P2 LOP3.LUT R3, R3, R22, RZ, 0x3c, !PT ;  /* 0x0000001603032212 */ /* 0x010fc600078e3cff */
[----:B------:R-:W4:Y:S01]  /*0500*/  @P3 LDG.E R22, desc[UR4][R10.64+0x4c] ;  /* 0x00004c040a163981 */ /* 0x000f22000c1e1900 */
[----:B------:R-:W-:-:S04]  /*0510*/  @P3 LOP3.LUT R15, R15, R28, RZ, 0x3c, !PT ;  /* 0x0000001c0f0f3212 */ /* 0x000fc800078e3cff */
[----:B------:R-:W-:Y:S02]  /*0520*/  @P4 LOP3.LUT R15, R15, R26, RZ, 0x3c, !PT ;  /* 0x0000001a0f0f4212 */ /* 0x000fe400078e3cff */
[----:B------:R-:W-:Y:S01]  /*0530*/  @P1 LOP3.LUT R2, R2, R21, RZ, 0x3c, !PT ;  /* 0x0000001502021212 */ /* 0x000fe200078e3cff */
[----:B------:R-:W4:Y:S04]  /*0540*/  @P5 LDG.E R26, desc[UR4][R10.64+0x64] ;  /* 0x000064040a1a5981 */ /* 0x000f28000c1e1900 */
[----:B------:R-:W4:Y:S01]  /*0550*/  @P3 LDG.E R21, desc[UR4][R10.64+0x40] ;  /* 0x000040040a153981 */ /* 0x000f22000c1e1900 */
[----:B------:R-:W-:Y:S02]  /*0560*/  @P2 LOP3.LUT R4, R4, R23, RZ, 0x3c, !PT ;  /* 0x0000001704042212 */ /* 0x000fe400078e3cff */
[----:B------:R-:W-:Y:S01]  /*0570*/  @P2 LOP3.LUT R2, R2, R25, RZ, 0x3c, !PT ;  /* 0x0000001902022212 */ /* 0x000fe200078e3cff */
[----:B------:R-:W4:Y:S04]  /*0580*/  @P3 LDG.E R23, desc[UR4][R10.64+0x48] ;  /* 0x000048040a173981 */ /* 0x000f28000c1e1900 */
[----:B------:R-:W4:Y:S01]  /*0590*/  @P4 LDG.E R25, desc[UR4][R10.64+0x54] ;  /* 0x000054040a194981 */ /* 0x000f22000c1e1900 */
[----:B--2---:R-:W-:-:S03]  /*05a0*/  @P1 LOP3.LUT R5, R5, R18, RZ, 0x3c, !PT ;  /* 0x0000001205051212 */ /* 0x004fc600078e3cff */
[----:B------:R-:W2:Y:S01]  /*05b0*/  @P3 LDG.E R18, desc[UR4][R10.64+0x44] ;  /* 0x000044040a123981 */ /* 0x000ea2000c1e1900 */
[----:B---3--:R-:W-:-:S03]  /*05c0*/  @P2 LOP3.LUT R5, R5, R20, RZ, 0x3c, !PT ;  /* 0x0000001405052212 */ /* 0x008fc600078e3cff */
[----:B------:R-:W3:Y:S01]  /*05d0*/  @P4 LDG.E R20, desc[UR4][R10.64+0x58] ;  /* 0x000058040a144981 */ /* 0x000ee2000c1e1900 */
[----:B----4-:R-:W-:-:S03]  /*05e0*/  @P3 LOP3.LUT R3, R3, R22, RZ, 0x3c, !PT ;  /* 0x0000001603033212 */ /* 0x010fc600078e3cff */
[----:B------:R-:W4:Y:S01]  /*05f0*/  @P4 LDG.E R22, desc[UR4][R10.64+0x60] ;  /* 0x000060040a164981 */ /* 0x000f22000c1e1900 */
[----:B------:R-:W-:Y:S02]  /*0600*/  LOP3.LUT P0, RZ, R24, 0x80, RZ, 0xc0, !PT ;  /* 0x0000008018ff7812 */ /* 0x000fe4000780c0ff */
[----:B------:R-:W-:Y:S02]  /*0610*/  @P5 LOP3.LUT R15, R15, R26, RZ, 0x3c, !PT ;  /* 0x0000001a0f0f5212 */ /* 0x000fe400078e3cff */
[----:B------:R-:W4:Y:S01]  /*0620*/  @P6 LDG.E R26, desc[UR4][R10.64+0x78] ;  /* 0x000078040a1a6981 */ /* 0x000f22000c1e1900 */
[----:B------:R-:W-:-:S03]  /*0630*/  @P3 LOP3.LUT R4, R4, R21, RZ, 0x3c, !PT ;  /* 0x0000001504043212 */ /* 0x000fc600078e3cff */
[----:B------:R-:W4:Y:S01]  /*0640*/  @P4 LDG.E R21, desc[UR4][R10.64+0x5c] ;  /* 0x00005c040a154981 */ /* 0x000f22000c1e1900 */
[----:B------:R-:W-:-:S03]  /*0650*/  @P3 LOP3.LUT R2, R2, R23, RZ, 0x3c, !PT ;  /* 0x0000001702023212 */ /* 0x000fc600078e3cff */
[----:B------:R-:W4:Y:S01]  /*0660*/  @P5 LDG.E R23, desc[UR4][R10.64+0x68] ;  /* 0x000068040a175981 */ /* 0x000f22000c1e1900 */
[----:B------:R-:W-:-:S03]  /*0670*/  @P4 LOP3.LUT R4, R4, R25, RZ, 0x3c, !PT ;  /* 0x0000001904044212 */ /* 0x000fc600078e3cff */
[----:B------:R-:W4:Y:S01]  /*0680*/  @P5 LDG.E R25, desc[UR4][R10.64+0x70] ;  /* 0x000070040a195981 */ /* 0x000f22000c1e1900 */
[----:B--2---:R-:W-:-:S03]  /*0690*/  @P3 LOP3.LUT R5, R5, R18, RZ, 0x3c, !PT ;  /* 0x0000001205053212 */ /* 0x004fc600078e3cff */
[----:B------:R-:W2:Y:S01]  /*06a0*/  @P5 LDG.E R18, desc[UR4][R10.64+0x6c] ;  /* 0x00006c040a125981 */ /* 0x000ea2000c1e1900 */
[----:B---3--:R-:W-:-:S03]  /*06b0*/  @P4 LOP3.LUT R5, R5, R20, RZ, 0x3c, !PT ;  /* 0x0000001405054212 */ /* 0x008fc600078e3cff */
[----:B------:R-:W3:Y:S01]  /*06c0*/  @P5 LDG.E R20, desc[UR4][R10.64+0x74] ;  /* 0x000074040a145981 */ /* 0x000ee2000c1e1900 */
[----:B----4-:R-:W-:-:S03]  /*06d0*/  @P4 LOP3.LUT R3, R3, R22, RZ, 0x3c, !PT ;  /* 0x0000001603034212 */ /* 0x010fc600078e3cff */
[----:B------:R-:W4:Y:S01]  /*06e0*/  @P0 LDG.E R22, desc[UR4][R10.64+0x8c] ;  /* 0x00008c040a160981 */ /* 0x000f22000c1e1900 */
[----:B------:R-:W-:-:S03]  /*06f0*/  @P6 LOP3.LUT R15, R15, R26, RZ, 0x3c, !PT ;  /* 0x0000001a0f0f6212 */ /* 0x000fc600078e3cff */
        /* <DEDUP_REMOVED lines=13> */
[----:B------:R-:W-:Y:S02]  /*07d0*/  @P6 LOP3.LUT R4, R4, R27, RZ, 0x3c, !PT ;  /* 0x0000001b04046212 */ /* 0x000fe400078e3cff */
[----:B------:R-:W-:Y:S02]  /*07e0*/  @P6 LOP3.LUT R2, R2, R21, RZ, 0x3c, !PT ;  /* 0x0000001502026212 */ /* 0x000fe400078e3cff */
[----:B------:R-:W-:Y:S02]  /*07f0*/  @P0 LOP3.LUT R4, R4, R23, RZ, 0x3c, !PT ;  /* 0x0000001704040212 */ /* 0x000fe400078e3cff */
[----:B------:R-:W-:Y:S02]  /*0800*/  @P0 LOP3.LUT R2, R2, R25, RZ, 0x3c, !PT ;  /* 0x0000001902020212 */ /* 0x000fe400078e3cff */
[----:B--2---:R-:W-:Y:S02]  /*0810*/  @P6 LOP3.LUT R5, R5, R18, RZ, 0x3c, !PT ;  /* 0x0000001205056212 */ /* 0x004fe400078e3cff */
[----:B---3--:R-:W-:-:S02]  /*0820*/  @P6 LOP3.LUT R3, R3, R20, RZ, 0x3c, !PT ;  /* 0x0000001403036212 */ /* 0x008fc400078e3cff */
[----:B----4-:R-:W-:Y:S02]  /*0830*/  @P0 LOP3.LUT R5, R5, R22, RZ, 0x3c, !PT ;  /* 0x0000001605050212 */ /* 0x010fe400078e3cff */
[----:B------:R-:W-:Y:S02]  /*0840*/  @P0 LOP3.LUT R3, R3, R26, RZ, 0x3c, !PT ;  /* 0x0000001a03030212 */ /* 0x000fe400078e3cff */
[----:B------:R-:W-:-:S13]  /*0850*/  R2P PR, R24.B1, 0x7f ;  /* 0x0000007f18007804 */ /* 0x000fda0000001000 */
[----:B------:R-:W2:Y:S04]  /*0860*/  @P0 LDG.E R18, desc[UR4][R10.64+0xa0] ;  /* 0x0000a0040a120981 */ /* 0x000ea8000c1e1900 */
[----:B------:R-:W3:Y:S04]  /*0870*/  @P1 LDG.E R22, desc[UR4][R10.64+0xb4] ;  /* 0x0000b4040a161981 */ /* 0x000ee8000c1e1900 */
[----:B------:R-:W4:Y:S04]  /*0880*/  @P2 LDG.E R26, desc[UR4][R10.64+0xc8] ;  /* 0x0000c8040a1a2981 */ /* 0x000f28000c1e1900 */
[----:B------:R-:W4:Y:S04]  /*0890*/  @P3 LDG.E R28, desc[UR4][R10.64+0xdc] ;  /* 0x0000dc040a1c3981 */ /* 0x000f28000c1e1900 */
[----:B------:R-:W4:Y:S04]  /*08a0*/  @P0 LDG.E R23, desc[UR4][R10.64+0xa4] ;  /* 0x0000a4040a170981 */ /* 0x000f28000c1e1900 */
[----:B------:R-:W4:Y:S04]  /*08b0*/  @P0 LDG.E R20, desc[UR4][R10.64+0xa8] ;  /* 0x0000a8040a140981 */ /* 0x000f28000c1e1900 */
[----:B------:R-:W4:Y:S04]  /*08c0*/  @P4 LDG.E R25, desc[UR4][R10.64+0xf0] ;  /* 0x0000f0040a194981 */ /* 0x000f28000c1e1900 */
        /* <DEDUP_REMOVED lines=21> */
[----:B------:R-:W-:Y:S02]  /*0a20*/  LOP3.LUT P0, RZ, R24, 0x8000, RZ, 0xc0, !PT ;  /* 0x0000800018ff7812 */ /* 0x000fe4000780c0ff */
[----:B----4-:R-:W-:Y:S01]  /*0a30*/  @P5 LOP3.LUT R15, R15, R26, RZ, 0x3c, !PT ;  /* 0x0000001a0f0f5212 */ /* 0x010fe200078e3cff */
[----:B------:R-:W4:Y:S04]  /*0a40*/  @P3 LDG.E R24, desc[UR4][R10.64+0xe4] ;  /* 0x0000e4040a183981 */ /* 0x000f28000c1e1900 */
[----:B------:R-:W2:Y:S01]  /*0a50*/  @P6 LDG.E R26, desc[UR4][R10.64+0x118] ;  /* 0x000118040a1a6981 */ /* 0x000ea2000c1e1900 */
        /* <DEDUP_REMOVED lines=8> */
[----:B---3--:R-:W-:-:S03]  /*0ae0*/  @P2 LOP3.LUT R3, R3, R22, RZ, 0x3c, !PT ;  /* 0x0000001603032212 */ /* 0x008fc600078e3cff */
[----:B------:R-:W3:Y:S01]  /*0af0*/  @P4 LDG.E R22, desc[UR4][R10.64+0x100] ;  /* 0x000100040a164981 */ /* 0x000ee2000c1e1900 */
[----:B--2---:R-:W-:-:S03]  /*0b00*/  @P6 LOP3.LUT R15, R15, R26, RZ, 0x3c, !PT ;  /* 0x0000001a0f0f6212 */ /* 0x004fc600078e3cff */
[----:B------:R-:W2:Y:S01]  /*0b10*/  @P0 LDG.E R26, desc[UR4][R10.64+0x12c] ;  /* 0x00012c040a1a0981 */ /* 0x000ea2000c1e1900 */
[----:B----4-:R-:W-:-:S03]  /*0b20*/  @P2 LOP3.LUT R2, R2, R23, RZ, 0x3c, !PT ;  /* 0x0000001702022212 */ /* 0x010fc600078e3cff */
[----:B------:R-:W4:Y:S01]  /*0b30*/  @P4 LDG.E R23, desc[UR4][R10.64+0xfc] ;  /* 0x0000fc040a174981 */ /* 0x000f22000c1e1900 */
[----:B------:R-:W-:-:S03]  /*0b40*/  @P2 LOP3.LUT R5, R5, R20, RZ, 0x3c, !PT ;  /* 0x0000001405052212 */ /* 0x000fc600078e3cff */
[----:B------:R-:W4:Y:S01]  /*0b50*/  @P4 LDG.E R20, desc[UR4][R10.64+0xf8] ;  /* 0x0000f8040a144981 */ /* 0x000f22000c1e1900 */
[----:B------:R-:W-:Y:S02]  /*0b60*/  @P3 LOP3.LUT R2, R2, R27, RZ, 0x3c, !PT ;  /* 0x0000001b02023212 */ /* 0x000fe400078e3cff */
[----:B------:R-:W-:Y:S01]  /*0b70*/  @P3 LOP3.LUT R4, R4, R25, RZ, 0x3c, !PT ;  /* 0x0000001904043212 */ /* 0x000fe200078e3cff */
[----:B------:R-:W4:Y:S01]  /*0b80*/  @P5 LDG.E R27, desc[UR4][R10.64+0x110] ;  /* 0x000110040a1b5981 */ /* 0x000f22000c1e1900 */
[----:B------:R-:W-:-:S03]  /*0b90*/  @P3 LOP3.LUT R5, R5, R24, RZ, 0x3c, !PT ;  /* 0x0000001805053212 */ /* 0x000fc600078e3cff */
[----:B------:R-:W4:Y:S04]  /*0ba0*/  @P5 LDG.E R25, desc[UR4][R10.64+0x108] ;  /* 0x000108040a195981 */ /* 0x000f28000c1e1900 */
        /* <DEDUP_REMOVED lines=19> */
[----:B------:R-:W-:-:S05]  /*0ce0*/  VIADD R19, R19, 0x10 ;  /* 0x0000001013137836 */ /* 0x000fca0000000000 */
[----:B------:R-:W-:Y:S02]  /*0cf0*/  ISETP.NE.AND P1, PT, R19, 0x20, PT ;  /* 0x000000201300780c */ /* 0x000fe40003f25270 */
[----:B------:R-:W-:Y:S02]  /*0d00*/  @P5 LOP3.LUT R3, R3, R18, RZ, 0x3c, !PT ;  /* 0x0000001203035212 */ /* 0x000fe400078e3cff */
[----:B------:R-:W-:Y:S02]  /*0d10*/  @P6 LOP3.LUT R4, R4, R21, RZ, 0x3c, !PT ;  /* 0x0000001504046212 */ /* 0x000fe400078e3cff */
[----:B---3--:R-:W-:-:S04]  /*0d20*/  @P6 LOP3.LUT R3, R3, R22, RZ, 0x3c, !PT ;  /* 0x0000001603036212 */ /* 0x008fc800078e3cff */
[----:B--2---:R-:W-:Y:S02]  /*0d30*/  @P0 LOP3.LUT R3, R3, R26, RZ, 0x3c, !PT ;  /* 0x0000001a03030212 */ /* 0x004fe400078e3cff */
[----:B----4-:R-:W-:Y:S02]  /*0d40*/  @P6 LOP3.LUT R2, R2, R23, RZ, 0x3c, !PT ;  /* 0x0000001702026212 */ /* 0x010fe400078e3cff */
[----:B------:R-:W-:Y:S02]  /*0d50*/  @P6 LOP3.LUT R5, R5, R20, RZ, 0x3c, !PT ;  /* 0x0000001405056212 */ /* 0x000fe400078e3cff */
[----:B------:R-:W-:Y:S02]  /*0d60*/  @P0 LOP3.LUT R2, R2, R27, RZ, 0x3c, !PT ;  /* 0x0000001b02020212 */ /* 0x000fe400078e3cff */
[----:B------:R-:W-:Y:S02]  /*0d70*/  @P0 LOP3.LUT R4, R4, R25, RZ, 0x3c, !PT ;  /* 0x0000001904040212 */ /* 0x000fe400078e3cff */
[----:B------:R-:W-:Y:S01]  /*0d80*/  @P0 LOP3.LUT R5, R5, R24, RZ, 0x3c, !PT ;  /* 0x0000001805050212 */ /* 0x000fe200078e3cff */
[----:B------:R-:W-:Y:S06]  /*0d90*/  @P1 BRA `(.L_x_4) ;  /* 0xfffffff400481947 */ /* 0x000fec000383ffff */
[----:B------:R-:W-:-:S05]  /*0da0*/  VIADD R17, R17, 0x1 ;  /* 0x0000000111117836 */ /* 0x000fca0000000000 */
[----:B------:R-:W-:-:S13]  /*0db0*/  ISETP.NE.AND P0, PT, R17, 0x5, PT ;  /* 0x000000051100780c */ /* 0x000fda0003f05270 */
[----:B------:R-:W-:Y:S05]  /*0dc0*/  @P0 BRA `(.L_x_5) ;  /* 0xfffffff400300947 */ /* 0x000fea000383ffff */
[----:B------:R1:W-:Y:S01]  /*0dd0*/  STG.E.64 desc[UR4][R6.64+0x8], R4 ;  /* 0x0000080406007986 */ /* 0x0003e2000c101b04 */
[----:B------:R-:W-:Y:S01]  /*0de0*/  VIADD R14, R14, 0x1 ;  /* 0x000000010e0e7836 */ /* 0x000fe20000000000 */
[----:B------:R-:W-:Y:S02]  /*0df0*/  LOP3.LUT R11, R13, 0x3, RZ, 0xc0, !PT ;  /* 0x000000030d0b7812 */ /* 0x000fe400078ec0ff */
[----:B------:R1:W-:Y:S02]  /*0e00*/  STG.E.64 desc[UR4][R6.64+0x10], R2 ;  /* 0x0000100206007986 */ /* 0x0003e4000c101b04 */
[----:B------:R-:W-:Y:S02]  /*0e10*/  ISETP.GE.U32.AND P0, PT, R14, R11, PT ;  /* 0x0000000b0e00720c */ /* 0x000fe40003f06070 */
[----:B------:R1:W-:Y:S11]  /*0e20*/  STG.E desc[UR4][R6.64+0x4], R15 ;  /* 0x0000040f06007986 */ /* 0x0003f6000c101904 */
[----:B------:R-:W-:Y:S05]  /*0e30*/  @!P0 BRA `(.L_x_6) ;  /* 0xfffffff400048947 */ /* 0x000fea000383ffff */
.L_x_3:
[----:B------:R-:W-:Y:S05]  /*0e40*/  BSYNC.RECONVERGENT B1 ;  /* 0x0000000000017941 */ /* 0x000fea0003800200 */
.L_x_2:
[C---:B------:R-:W-:Y:S01]  /*0e50*/  ISETP.GT.U32.AND P0, PT, R13.reuse, 0x3, PT ;  /* 0x000000030d00780c */ /* 0x040fe20003f04070 */
[----:B------:R-:W-:Y:S01]  /*0e60*/  VIADD R12, R12, 0x1 ;  /* 0x000000010c0c7836 */ /* 0x000fe20000000000 */
[--C-:B------:R-:W-:Y:S02]  /*0e70*/  SHF.R.U64 R13, R13, 0x2, R0.reuse ;  /* 0x000000020d0d7819 */ /* 0x100fe40000001200 */
[----:B------:R-:W-:Y:S02]  /*0e80*/  ISETP.GT.U32.AND.EX P0, PT, R0, RZ, PT, P0 ;  /* 0x000000ff0000720c */ /* 0x000fe40003f04100 */
[----:B------:R-:W-:-:S11]  /*0e90*/  SHF.R.U32.HI R0, RZ, 0x2, R0 ;  /* 0x00000002ff007819 */ /* 0x000fd60000011600 */
[----:B------:R-:W-:Y:S05]  /*0ea0*/  @P0 BRA `(.L_x_7) ;  /* 0xfffffff000c80947 */ /* 0x000fea000383ffff */
.L_x_1:
[----:B------:R-:W-:Y:S05]  /*0eb0*/  BSYNC.RECONVERGENT B0 ;  /* 0x0000000000007941 */ /* 0x000fea0003800200 */
.L_x_0:
[----:B------:R-:W-:Y:S04]  /*0ec0*/  STG.E.64 desc[UR4][R6.64+0x18], RZ ;  /* 0x000018ff06007986 */ /* 0x000fe8000c101b04 */
[----:B------:R-:W-:Y:S04]  /*0ed0*/  STG.E desc[UR4][R6.64+0x20], RZ ;  /* 0x000020ff06007986 */ /* 0x000fe8000c101904 */
[----:B------:R-:W-:Y:S01]  /*0ee0*/  STG.E.64 desc[UR4][R6.64+0x28], RZ ;  /* 0x000028ff06007986 */ /* 0x000fe2000c101b04 */
[----:B------:R-:W-:Y:S05]  /*0ef0*/  EXIT ;  /* 0x000000000000794d */ /* 0x000fea0003800000 */
.L_x_8:
[----:B------:R-:W-:-:S00]  /*0f00*/  BRA `(.L_x_8) ;  /* 0xfffffffc00fc7947 */ /* 0x000fc0000383ffff */
[----:B------:R-:W-:-:S00]  /*0f10*/  NOP ;  /* 0x0000000000007918 */ /* 0x000fc00000000000 */
        /* <DEDUP_REMOVED lines=14> */
.L_x_90:


//--------------------- .text._Z24deposit_pheromone_kernelPfPKiPKdif --------------------------
	.section	.text._Z24deposit_pheromone_kernelPfPKiPKdif,"ax",@progbits
	.align	128
        .global         _Z24deposit_pheromone_kernelPfPKiPKdif
        .type           _Z24deposit_pheromone_kernelPfPKiPKdif,@function
        .size           _Z24deposit_pheromone_kernelPfPKiPKdif,(.L_x_85 - _Z24deposit_pheromone_kernelPfPKiPKdif)
        .other          _Z24deposit_pheromone_kernelPfPKiPKdif,@"STO_CUDA_ENTRY STV_DEFAULT"
_Z24deposit_pheromone_kernelPfPKiPKdif:
.text._Z24deposit_pheromone_kernelPfPKiPKdif:
        /* <DEDUP_REMOVED lines=9> */
[----:B------:R-:W2:Y:S01]  /*0090*/  LDCU UR6, c[0x0][0x398] ;  /* 0x00007300ff0677ac */ /* 0x000ea20008000800 */
[----:B0-----:R-:W-:-:S06]  /*00a0*/  IMAD.WIDE R6, R3, 0x8, R6 ;  /* 0x0000000803067825 */ /* 0x001fcc00078e0206 */
[----:B-1----:R-:W3:Y:S01]  /*00b0*/  LDG.E.64 R6, desc[UR4][R6.64] ;  /* 0x0000000406067981 */ /* 0x002ee2000c1e1b00 */
[----:B------:R-:W-:Y:S01]  /*00c0*/  UMOV UR8, 0xe826d695 ;  /* 0xe826d69500087882 */ /* 0x000fe20000000000 */
[----:B------:R-:W-:Y:S01]  /*00d0*/  UMOV UR9, 0x3e112e0b ;  /* 0x3e112e0b00097882 */ /* 0x000fe20000000000 */
[----:B--2---:R-:W-:Y:S01]  /*00e0*/  IMAD R0, R3, UR6, RZ ;  /* 0x0000000603007c24 */ /* 0x004fe2000f8e02ff */
[----:B---3--:R-:W-:-:S14]  /*00f0*/  DSETP.GEU.AND P0, PT, R6, UR8, PT ;  /* 0x0000000806007e2a */ /* 0x008fdc000bf0e000 */
[----:B------:R-:W-:Y:S05]  /*0100*/  @!P0 EXIT ;  /* 0x000000000000894d */ /* 0x000fea0003800000 */
[----:B------:R-:W0:Y:S01]  /*0110*/  MUFU.RCP64H R3, R7 ;  /* 0x0000000700037308 */ /* 0x000e220000001800 */
[----:B------:R-:W-:Y:S01]  /*0120*/  MOV R2, 0x1 ;  /* 0x0000000100027802 */ /* 0x000fe20000000f00 */
[----:B------:R-:W1:Y:S01]  /*0130*/  LDCU UR6, c[0x0][0x39c] ;  /* 0x00007380ff0677ac */ /* 0x000e620008000800 */
[----:B------:R-:W2:Y:S01]  /*0140*/  LDC.64 R12, c[0x0][0x388] ;  /* 0x0000e200ff0c7b82 */ /* 0x000ea20000000a00 */
[----:B------:R-:W-:Y:S03]  /*0150*/  BSSY.RECONVERGENT B0, `(.L_x_9) ;  /* 0x0000011000007945 */ /* 0x000fe60003800200 */
[----:B0-----:R-:W-:Y:S01]  /*0160*/  DFMA R4, -R6, R2, 1 ;  /* 0x3ff000000604742b */ /* 0x001fe20000000102 */
[----:B-1----:R-:W0:Y:S07]  /*0170*/  F2F.F64.F32 R8, UR6 ;  /* 0x0000000600087d10 */ /* 0x002e2e0008201800 */
[----:B------:R-:W-:-:S08]  /*0180*/  DFMA R4, R4, R4, R4 ;  /* 0x000000040404722b */ /* 0x000fd00000000004 */
[----:B------:R-:W-:Y:S01]  /*0190*/  DFMA R4, R2, R4, R2 ;  /* 0x000000040204722b */ /* 0x000fe20000000002 */
[----:B0-----:R-:W-:-:S07]  /*01a0*/  FSETP.GEU.AND P1, PT, |R9|, 6.5827683646048100446e-37, PT ;  /* 0x036000000900780b */ /* 0x001fce0003f2e200 */
[----:B------:R-:W-:-:S08]  /*01b0*/  DFMA R2, -R6, R4, 1 ;  /* 0x3ff000000602742b */ /* 0x000fd00000000104 */
[----:B------:R-:W-:-:S08]  /*01c0*/  DFMA R2, R4, R2, R4 ;  /* 0x000000020402722b */ /* 0x000fd00000000004 */
[----:B------:R-:W-:-:S08]  /*01d0*/  DMUL R4, R8, R2 ;  /* 0x0000000208047228 */ /* 0x000fd00000000000 */
[----:B------:R-:W-:-:S08]  /*01e0*/  DFMA R10, -R6, R4, R8 ;  /* 0x00000004060a722b */ /* 0x000fd00000000108 */
[----:B------:R-:W-:-:S10]  /*01f0*/  DFMA R2, R2, R10, R4 ;  /* 0x0000000a0202722b */ /* 0x000fd40000000004 */
[----:B------:R-:W-:-:S05]  /*0200*/  FFMA R4, RZ, R7, R3 ;  /* 0x00000007ff047223 */ /* 0x000fca0000000003 */
[----:B------:R-:W-:Y:S01]  /*0210*/  FSETP.GT.AND P0, PT, |R4|, 1.469367938527859385e-39, PT ;  /* 0x001000000400780b */ /* 0x000fe20003f04200 */
[----:B--2---:R-:W-:-:S12]  /*0220*/  IMAD.WIDE R4, R0, 0x4, R12 ;  /* 0x0000000400047825 */ /* 0x004fd800078e020c */
[----:B------:R-:W-:Y:S05]  /*0230*/  @P0 BRA P1, `(.L_x_10) ;  /* 0x0000000000080947 */ /* 0x000fea0000800000 */
[----:B------:R-:W-:-:S07]  /*0240*/  MOV R12, 0x260 ;  /* 0x00000260000c7802 */ /* 0x000fce0000000f00 */
[----:B------:R-:W-:Y:S05]  /*0250*/  CALL.REL.NOINC `($__internal_0_$__cuda_sm20_div_rn_f64_full) ;  /* 0x0000000800c07944 */ /* 0x000fea0003c00000 */
.L_x_10:
[----:B------:R-:W-:Y:S05]  /*0260*/  BSYNC.RECONVERGENT B0 ;  /* 0x0000000000007941 */ /* 0x000fea0003800200 */
.L_x_9:
[----:B------:R-:W0:Y:S01]  /*0270*/  LDC R6, c[0x0][0x398] ;  /* 0x0000e600ff067b82 */ /* 0x000e220000000800 */
[----:B------:R1:W2:Y:S01]  /*0280*/  F2F.F32.F64 R2, R2 ;  /* 0x0000000200027310 */ /* 0x0002a20000301000 */
[C---:B0-----:R-:W-:Y:S02]  /*0290*/  ISETP.GE.AND P0, PT, R6.reuse, 0x2, PT ;  /* 0x000000020600780c */ /* 0x041fe40003f06270 */
[----:B------:R-:W-:-:S11]  /*02a0*/  IADD3 R7, PT, PT, R6, -0x1, RZ ;  /* 0xffffffff06077810 */ /* 0x000fd60007ffe0ff */
[----:B-12---:R-:W-:Y:S05]  /*02b0*/  @!P0 BRA `(.L_x_11) ;  /* 0x00000008007c8947 */ /* 0x006fea0003800000 */
[----:B------:R-:W-:Y:S01]  /*02c0*/  VIADD R3, R6, 0xfffffffe ;  /* 0xfffffffe06037836 */ /* 0x000fe20000000000 */
[----:B------:R-:W-:-:S04]  /*02d0*/  LOP3.LUT R20, R7, 0x7, RZ, 0xc0, !PT ;  /* 0x0000000707147812 */ /* 0x000fc800078ec0ff */
[----:B------:R-:W-:Y:S02]  /*02e0*/  ISETP.GE.U32.AND P1, PT, R3, 0x7, PT ;  /* 0x000000070300780c */ /* 0x000fe40003f26070 */
[----:B------:R-:W-:Y:S02]  /*02f0*/  ISETP.NE.AND P0, PT, R20, RZ, PT ;  /* 0x000000ff1400720c */ /* 0x000fe40003f05270 */
[----:B------:R-:W-:-:S09]  /*0300*/  MOV R3, RZ ;  /* 0x000000ff00037202 */ /* 0x000fd20000000f00 */
[----:B------:R-:W-:Y:S05]  /*0310*/  @!P1 BRA `(.L_x_12) ;  /* 0x0000000400389947 */ /* 0x000fea0003800000 */
[----:B------:R-:W0:Y:S01]  /*0320*/  LDC.64 R4, c[0x0][0x388] ;  /* 0x0000e200ff047b82 */ /* 0x000e220000000a00 */
[----:B------:R-:W-:Y:S01]  /*0330*/  LOP3.LUT R3, R7, 0xfffffff8, RZ, 0xc0, !PT ;  /* 0xfffffff807037812 */ /* 0x000fe200078ec0ff */
[----:B0-----:R-:W-:-:S03]  /*0340*/  IMAD.WIDE R4, R0, 0x4, R4 ;  /* 0x0000000400047825 */ /* 0x001fc600078e0204 */
[----:B------:R-:W-:Y:S02]  /*0350*/  IADD3 R0, PT, PT, -R3, RZ, RZ ;  /* 0x000000ff03007210 */ /* 0x000fe40007ffe1ff */
[----:B------:R-:W-:-:S05]  /*0360*/  IADD3 R12, P1, PT, R4, 0x10, RZ ;  /* 0x00000010040c7810 */ /* 0x000fca0007f3e0ff */
[----:B------:R-:W-:-:S08]  /*0370*/  IMAD.X R13, RZ, RZ, R5, P1 ;  /* 0x000000ffff0d7224 */ /* 0x000fd000008e0605 */
.L_x_13:
[----:B------:R-:W-:Y:S01]  /*0380*/  MOV R8, R12 ;  /* 0x0000000c00087202 */ /* 0x000fe20000000f00 */
[----:B-1----:R-:W0:Y:S01]  /*0390*/  LDC.64 R10, c[0x0][0x380] ;  /* 0x0000e000ff0a7b82 */ /* 0x002e220000000a00 */
[----:B------:R-:W-:-:S05]  /*03a0*/  MOV R9, R13 ;  /* 0x0000000d00097202 */ /* 0x000fca0000000f00 */
[----:B------:R-:W2:Y:S04]  /*03b0*/  LDG.E R13, desc[UR4][R8.64+-0x10] ;  /* 0xfffff004080d7981 */ /* 0x000ea8000c1e1900 */
[----:B------:R-:W2:Y:S02]  /*03c0*/  LDG.E R12, desc[UR4][R8.64+-0xc] ;  /* 0xfffff404080c7981 */ /* 0x000ea4000c1e1900 */
[-C--:B--2---:R-:W-:Y:S02]  /*03d0*/  IMAD R15, R13, R6.reuse, R12 ;  /* 0x000000060d0f7224 */ /* 0x084fe400078e020c */
[----:B------:R-:W-:Y:S02]  /*03e0*/  IMAD R17, R12, R6, R13 ;  /* 0x000000060c117224 */ /* 0x000fe400078e020d */
[----:B0-----:R-:W-:-:S04]  /*03f0*/  IMAD.WIDE R12, R15, 0x4, R10 ;  /* 0x000000040f0c7825 */ /* 0x001fc800078e020a */
[----:B------:R-:W-:Y:S01]  /*0400*/  IMAD.WIDE R14, R17, 0x4, R10 ;  /* 0x00000004110e7825 */ /* 0x000fe200078e020a */
[----:B------:R0:W-:Y:S04]  /*0410*/  REDG.E.ADD.F32.FTZ.RN.STRONG.GPU desc[UR4][R12.64], R2 ;  /* 0x000000020c0079a6 */ /* 0x0001e8000c12f304 */
[----:B------:R1:W-:Y:S04]  /*0420*/  REDG.E.ADD.F32.FTZ.RN.STRONG.GPU desc[UR4][R14.64], R2 ;  /* 0x000000020e0079a6 */ /* 0x0003e8000c12f304 */
[----:B------:R-:W2:Y:S04]  /*0430*/  LDG.E R17, desc[UR4][R8.64+-0xc] ;  /* 0xfffff40408117981 */ /* 0x000ea8000c1e1900 */
[----:B------:R-:W2:Y:S02]  /*0440*/  LDG.E R16, desc[UR4][R8.64+-0x8] ;  /* 0xfffff80408107981 */ /* 0x000ea4000c1e1900 */
[----:B--2---:R-:W-:-:S02]  /*0450*/  IMAD R19, R17, R6, R16 ;  /* 0x0000000611137224 */ /* 0x004fc400078e0210 */
[----:B------:R-:W-:Y:S02]  /*0460*/  IMAD R21, R16, R6, R17 ;  /* 0x0000000610157224 */ /* 0x000fe400078e0211 */
[----:B------:R-:W-:-:S04]  /*0470*/  IMAD.WIDE R16, R19, 0x4, R10 ;  /* 0x0000000413107825 */ /* 0x000fc800078e020a */
[----:B------:R-:W-:Y:S01]  /*0480*/  IMAD.WIDE R18, R21, 0x4, R10 ;  /* 0x0000000415127825 */ /* 0x000fe200078e020a */
[----:B------:R2:W-:Y:S04]  /*0490*/  REDG.E.ADD.F32.FTZ.RN.STRONG.GPU desc[UR4][R16.64], R2 ;  /* 0x00000002100079a6 */ /* 0x0005e8000c12f304 */
[----:B------:R3:W-:Y:S04]  /*04a0*/  REDG.E.ADD.F32.FTZ.RN.STRONG.GPU desc[UR4][R18.64], R2 ;  /* 0x00000002120079a6 */ /* 0x0007e8000c12f304 */
[----:B------:R-:W4:Y:S04]  /*04b0*/  LDG.E R21, desc[UR4][R8.64+-0x8] ;  /* 0xfffff80408157981 */ /* 0x000f28000c1e1900 */
[----:B0-----:R-:W4:Y:S02]  /*04c0*/  LDG.E R12, desc[UR4][R8.64+-0x4] ;  /* 0xfffffc04080c7981 */ /* 0x001f24000c1e1900 */
[----:B----4-:R-:W-:-:S02]  /*04d0*/  IMAD R13, R21, R6, R12 ;  /* 0x00000006150d7224 */ /* 0x010fc400078e020c */
[----:B-1----:R-:W-:Y:S02]  /*04e0*/  IMAD R15, R12, R6, R21 ;  /* 0x000000060c0f7224 */ /* 0x002fe400078e0215 */
[----:B------:R-:W-:-:S04]  /*04f0*/  IMAD.WIDE R12, R13, 0x4, R10 ;  /* 0x000000040d0c7825 */ /* 0x000fc800078e020a */
[----:B------:R-:W-:Y:S01]  /*0500*/  IMAD.WIDE R14, R15, 0x4, R10 ;  /* 0x000000040f0e7825 */ /* 0x000fe200078e020a */
[----:B------:R0:W-:Y:S04]  /*0510*/  REDG.E.ADD.F32.FTZ.RN.STRONG.GPU desc[UR4][R12.64], R2 ;  /* 0x000000020c0079a6 */ /* 0x0001e8000c12f304 */
[----:B------:R1:W-:Y:S04]  /*0520*/  REDG.E.ADD.F32.FTZ.RN.STRONG.GPU desc[UR4][R14.64], R2 ;  /* 0x000000020e0079a6 */ /* 0x0003e8000c12f304 */
[----:B------:R-:W4:Y:S04]  /*0530*/  LDG.E R21, desc[UR4][R8.64+-0x4] ;  /* 0xfffffc0408157981 */ /* 0x000f28000c1e1900 */
[----:B--2---:R-:W4:Y:S02]  /*0540*/  LDG.E R16, desc[UR4][R8.64] ;  /* 0x0000000408107981 */ /* 0x004f24000c1e1900 */
[----:B----4-:R-:W-:-:S02]  /*0550*/  IMAD R17, R21, R6, R16 ;  /* 0x0000000615117224 */ /* 0x010fc400078e0210 */
[----:B---3--:R-:W-:Y:S02]  /*0560*/  IMAD R19, R16, R6, R21 ;  /* 0x0000000610137224 */ /* 0x008fe400078e0215 */
        /* <DEDUP_REMOVED lines=19> */
[----:B------:R-:W-:Y:S04]  /*06a0*/  REDG.E.ADD.F32.FTZ.RN.STRONG.GPU desc[UR4][R18.64], R2 ;  /* 0x00000002120079a6 */ /* 0x000fe8000c12f304 */
[----:B------:R-:W3:Y:S04]  /*06b0*/  LDG.E R21, desc[UR4][R8.64+0x8] ;  /* 0x0000080408157981 */ /* 0x000ee8000c1e1900 */
[----:B0-----:R-:W3:Y:S02]  /*06c0*/  LDG.E R12, desc[UR4][R8.64+0xc] ;  /* 0x00000c04080c7981 */ /* 0x001ee4000c1e1900 */
[----:B---3--:R-:W-:-:S02]  /*06d0*/  IMAD R13, R21, R6, R12 ;  /* 0x00000006150d7224 */ /* 0x008fc400078e020c */
[----:B-1----:R-:W-:Y:S02]  /*06e0*/  IMAD R15, R12, R6, R21 ;  /* 0x000000060c0f7224 */ /* 0x002fe400078e0215 */
[----:B------:R-:W-:-:S04]  /*06f0*/  IMAD.WIDE R12, R13, 0x4, R10 ;  /* 0x000000040d0c7825 */ /* 0x000fc800078e020a */
[----:B------:R-:W-:Y:S01]  /*0700*/  IMAD.WIDE R14, R15, 0x4, R10 ;  /* 0x000000040f0e7825 */ /* 0x000fe200078e020a */
[----:B------:R0:W-:Y:S04]  /*0710*/  REDG.E.ADD.F32.FTZ.RN.STRONG.GPU desc[UR4][R12.64], R2 ;  /* 0x000000020c0079a6 */ /* 0x0001e8000c12f304 */
[----:B------:R1:W-:Y:S04]  /*0720*/  REDG.E.ADD.F32.FTZ.RN.STRONG.GPU desc[UR4][R14.64], R2 ;  /* 0x000000020e0079a6 */ /* 0x0003e8000c12f304 */
[----:B------:R-:W3:Y:S04]  /*0730*/  LDG.E R21, desc[UR4][R8.64+0xc] ;  /* 0x00000c0408157981 */ /* 0x000ee8000c1e1900 */
[----:B--2---:R-:W3:Y:S01]  /*0740*/  LDG.E R16, desc[UR4][R8.64+0x10] ;  /* 0x0000100408107981 */ /* 0x004ee2000c1e1900 */
[----:B------:R-:W-:-:S05]  /*0750*/  VIADD R0, R0, 0x8 ;  /* 0x0000000800007836 */ /* 0x000fca0000000000 */
[----:B------:R-:W-:Y:S02]  /*0760*/  ISETP.NE.AND P1, PT, R0, RZ, PT ;  /* 0x000000ff0000720c */ /* 0x000fe40003f25270 */
[----:B0-----:R-:W-:-:S04]  /*0770*/  IADD3 R12, P2, PT, R8, 0x20, RZ ;  /* 0x00000020080c7810 */ /* 0x001fc80007f5e0ff */
[----:B------:R-:W-:Y:S01]  /*0780*/  IADD3.X R13, PT, PT, RZ, R9, RZ, P2, !PT ;  /* 0x00000009ff0d7210 */ /* 0x000fe200017fe4ff */
[-C--:B---3--:R-:W-:Y:S02]  /*0790*/  IMAD R17, R21, R6.reuse, R16 ;  /* 0x0000000615117224 */ /* 0x088fe400078e0210 */
[----:B------:R-:W-:Y:S02]  /*07a0*/  IMAD R21, R16, R6, R21 ;  /* 0x0000000610157224 */ /* 0x000fe400078e0215 */
[----:B------:R-:W-:-:S04]  /*07b0*/  IMAD.WIDE R16, R17, 0x4, R10 ;  /* 0x0000000411107825 */ /* 0x000fc800078e020a */
[----:B------:R-:W-:Y:S01]  /*07c0*/  IMAD.WIDE R10, R21, 0x4, R10 ;  /* 0x00000004150a7825 */ /* 0x000fe200078e020a */
[----:B------:R1:W-:Y:S04]  /*07d0*/  REDG.E.ADD.F32.FTZ.RN.STRONG.GPU desc[UR4][R16.64], R2 ;  /* 0x00000002100079a6 */ /* 0x0003e8000c12f304 */
[----:B------:R1:W-:Y:S01]  /*07e0*/  REDG.E.ADD.F32.FTZ.RN.STRONG.GPU desc[UR4][R10.64], R2 ;  /* 0x000000020a0079a6 */ /* 0x0003e2000c12f304 */
[----:B------:R-:W-:Y:S05]  /*07f0*/  @P1 BRA `(.L_x_13) ;  /* 0xfffffff800e01947 */ /* 0x000fea000383ffff */
.L_x_12:
[----:B------:R-:W-:Y:S05]  /*0800*/  @!P0 BRA `(.L_x_11) ;  /* 0x0000000400288947 */ /* 0x000fea0003800000 */
[----:B------:R-:W-:Y:S02]  /*0810*/  ISETP.GE.U32.AND P0, PT, R20, 0x4, PT ;  /* 0x000000041400780c */ /* 0x000fe40003f06070 */
[----:B------:R-:W-:-:S04]  /*0820*/  LOP3.LUT R0, R7, 0x3, RZ, 0xc0, !PT ;  /* 0x0000000307007812 */ /* 0x000fc800078ec0ff */
[----:B------:R-:W-:-:S07]  /*0830*/  ISETP.NE.AND P1, PT, R0, RZ, PT ;  /* 0x000000ff0000720c */ /* 0x000fce0003f25270 */
[----:B------:R-:W-:Y:S06]  /*0840*/  @!P0 BRA `(.L_x_14) ;  /* 0x00000000008c8947 */ /* 0x000fec0003800000 */
[----:B-1----:R-:W-:Y:S01]  /*0850*/  IMAD.WIDE.U32 R10, R3, 0x4, R4 ;  /* 0x00000004030a7825 */ /* 0x002fe200078e0004 */
[----:B------:R-:W0:Y:S04]  /*0860*/  LDC.64 R8, c[0x0][0x380] ;  /* 0x0000e000ff087b82 */ /* 0x000e280000000a00 */
[----:B------:R-:W2:Y:S04]  /*0870*/  LDG.E R13, desc[UR4][R10.64] ;  /* 0x000000040a0d7981 */ /* 0x000ea8000c1e1900 */
[----:B------:R-:W2:Y:S02]  /*0880*/  LDG.E R12, desc[UR4][R10.64+0x4] ;  /* 0x000004040a0c7981 */ /* 0x000ea4000c1e1900 */
[----:B--2---:R-:W-:-:S02]  /*0890*/  IMAD R15, R13, R6, R12 ;  /* 0x000000060d0f7224 */ /* 0x004fc400078e020c */
        /* <DEDUP_REMOVED lines=24> */
[----:B------:R-:W-:Y:S02]  /*0a20*/  IMAD R21, R16, R6, R21 ;  /* 0x0000000610157224 */ /* 0x000fe400078e0215 */
[----:B------:R-:W-:-:S04]  /*0a30*/  IMAD.WIDE R16, R17, 0x4, R8 ;  /* 0x0000000411107825 */ /* 0x000fc800078e0208 */
[----:B------:R-:W-:Y:S01]  /*0a40*/  IMAD.WIDE R8, R21, 0x4, R8 ;  /* 0x0000000415087825 */ /* 0x000fe200078e0208 */
[----:B------:R3:W-:Y:S04]  /*0a50*/  REDG.E.ADD.F32.FTZ.RN.STRONG.GPU desc[UR4][R16.64], R2 ;  /* 0x00000002100079a6 */ /* 0x0007e8000c12f304 */
[----:B------:R3:W-:Y:S01]  /*0a60*/  REDG.E.ADD.F32.FTZ.RN.STRONG.GPU desc[UR4][R8.64], R2 ;  /* 0x00000002080079a6 */ /* 0x0007e2000c12f304 */
[----:B------:R-:W-:-:S07]  /*0a70*/  IADD3 R3, PT, PT, R3, 0x4, RZ ;  /* 0x0000000403037810 */ /* 0x000fce0007ffe0ff */
.L_x_14:
[----:B------:R-:W-:Y:S05]  /*0a80*/  @!P1 BRA `(.L_x_11) ;  /* 0x0000000000889947 */ /* 0x000fea0003800000 */
[----:B------:R-:W-:Y:S02]  /*0a90*/  ISETP.NE.AND P0, PT, R0, 0x1, PT ;  /* 0x000000010000780c */ /* 0x000fe40003f05270 */
[----:B---3--:R-:W-:-:S04]  /*0aa0*/  LOP3.LUT R8, R7, 0x1, RZ, 0xc0, !PT ;  /* 0x0000000107087812 */ /* 0x008fc800078ec0ff */
[----:B------:R-:W-:-:S07]  /*0ab0*/  ISETP.NE.U32.AND P1, PT, R8, 0x1, PT ;  /* 0x000000010800780c */ /* 0x000fce0003f25070 */
        /* <DEDUP_REMOVED lines=18> */
[----:B------:R0:W-:Y:S01]  /*0be0*/  REDG.E.ADD.F32.FTZ.RN.STRONG.GPU desc[UR4][R8.64], R2 ;  /* 0x00000002080079a6 */ /* 0x0001e2000c12f304 */
[----:B------:R-:W-:-:S07]  /*0bf0*/  VIADD R3, R3, 0x2 ;  /* 0x0000000203037836 */ /* 0x000fce0000000000 */
.L_x_15:
[----:B------:R-:W-:Y:S05]  /*0c00*/  @P1 BRA `(.L_x_11) ;  /* 0x0000000000281947 */ /* 0x000fea0003800000 */
[----:B0-----:R-:W-:Y:S01]  /*0c10*/  IMAD.WIDE.U32 R8, R3, 0x4, R4 ;  /* 0x0000000403087825 */ /* 0x001fe200078e0004 */
[----:B------:R-:W0:Y:S04]  /*0c20*/  LDC.64 R12, c[0x0][0x380] ;  /* 0x0000e000ff0c7b82 */ /* 0x000e280000000a00 */
[----:B------:R-:W1:Y:S04]  /*0c30*/  LDG.E R3, desc[UR4][R8.64] ;  /* 0x0000000408037981 */ /* 0x000e68000c1e1900 */
[----:B------:R-:W1:Y:S02]  /*0c40*/  LDG.E R0, desc[UR4][R8.64+0x4] ;  /* 0x0000040408007981 */ /* 0x000e64000c1e1900 */
[----:B-1----:R-:W-:-:S02]  /*0c50*/  IMAD R11, R3, R6, R0 ;  /* 0x00000006030b7224 */ /* 0x002fc400078e0200 */
[----:B------:R-:W-:Y:S02]  /*0c60*/  IMAD R3, R0, R6, R3 ;  /* 0x0000000600037224 */ /* 0x000fe400078e0203 */
[----:B0-----:R-:W-:-:S04]  /*0c70*/  IMAD.WIDE R10, R11, 0x4, R12 ;  /* 0x000000040b0a7825 */ /* 0x001fc800078e020c */
[----:B------:R-:W-:Y:S01]  /*0c80*/  IMAD.WIDE R12, R3, 0x4, R12 ;  /* 0x00000004030c7825 */ /* 0x000fe200078e020c */
[----:B------:R2:W-:Y:S04]  /*0c90*/  REDG.E.ADD.F32.FTZ.RN.STRONG.GPU desc[UR4][R10.64], R2 ;  /* 0x000000020a0079a6 */ /* 0x0005e8000c12f304 */
[----:B------:R2:W-:Y:S02]  /*0ca0*/  REDG.E.ADD.F32.FTZ.RN.STRONG.GPU desc[UR4][R12.64], R2 ;  /* 0x000000020c0079a6 */ /* 0x0005e4000c12f304 */
.L_x_11:
[----:B0--3--:R-:W-:Y:S01]  /*0cb0*/  IMAD.WIDE R8, R7, 0x4, R4 ;  /* 0x0000000407087825 */ /* 0x009fe200078e0204 */
[----:B-12---:R-:W0:Y:S01]  /*0cc0*/  LDC.64 R10, c[0x0][0x380] ;  /* 0x0000e000ff0a7b82 */ /* 0x006e220000000a00 */
[----:B------:R-:W2:Y:S04]  /*0cd0*/  LDG.E R4, desc[UR4][R4.64] ;  /* 0x0000000404047981 */ /* 0x000ea8000c1e1900 */
[----:B------:R-:W2:Y:S02]  /*0ce0*/  LDG.E R9, desc[UR4][R8.64] ;  /* 0x0000000408097981 */ /* 0x000ea4000c1e1900 */
[-C--:B--2---:R-:W-:Y:S02]  /*0cf0*/  IMAD R7, R9, R6.reuse, R4 ;  /* 0x0000000609077224 */ /* 0x084fe400078e0204 */
[----:B------:R-:W-:-:S02]  /*0d00*/  IMAD R3, R4, R6, R9 ;  /* 0x0000000604037224 */ /* 0x000fc400078e0209 */
[----:B0-----:R-:W-:-:S04]  /*0d10*/  IMAD.WIDE R6, R7, 0x4, R10 ;  /* 0x0000000407067825 */ /* 0x001fc800078e020a */
[----:B------:R-:W-:Y:S01]  /*0d20*/  IMAD.WIDE R10, R3, 0x4, R10 ;  /* 0x00000004030a7825 */ /* 0x000fe200078e020a */
[----:B------:R-:W-:Y:S04]  /*0d30*/  REDG.E.ADD.F32.FTZ.RN.STRONG.GPU desc[UR4][R6.64], R2 ;  /* 0x00000002060079a6 */ /* 0x000fe8000c12f304 */
[----:B------:R-:W-:Y:S01]  /*0d40*/  REDG.E.ADD.F32.FTZ.RN.STRONG.GPU desc[UR4][R10.64], R2 ;  /* 0x000000020a0079a6 */ /* 0x000fe2000c12f304 */
[----:B------:R-:W-:Y:S05]  /*0d50*/  EXIT ;  /* 0x000000000000794d */ /* 0x000fea0003800000 */
        .weak           $__internal_0_$__cuda_sm20_div_rn_f64_full
        .type           $__internal_0_$__cuda_sm20_div_rn_f64_full,@function
        .size           $__internal_0_$__cuda_sm20_div_rn_f64_full,(.L_x_85 - $__internal_0_$__cuda_sm20_div_rn_f64_full)
$__internal_0_$__cuda_sm20_div_rn_f64_full:
[C---:B------:R-:W-:Y:S01]  /*0d60*/  FSETP.GEU.AND P0, PT, |R7|.reuse, 1.469367938527859385e-39, PT ;  /* 0x001000000700780b */ /* 0x040fe20003f0e200 */
[----:B------:R-:W-:Y:S01]  /*0d70*/  IMAD.MOV.U32 R13, RZ, RZ, 0x1ca00000 ;  /* 0x1ca00000ff0d7424 */ /* 0x000fe200078e00ff */
[C---:B------:R-:W-:Y:S02]  /*0d80*/  LOP3.LUT R2, R7.reuse, 0x800fffff, RZ, 0xc0, !PT ;  /* 0x800fffff07027812 */ /* 0x040fe400078ec0ff */
[----:B------:R-:W-:Y:S02]  /*0d90*/  MOV R14, 0x1 ;  /* 0x00000001000e7802 */ /* 0x000fe40000000f00 */
[----:B------:R-:W-:Y:S02]  /*0da0*/  LOP3.LUT R3, R2, 0x3ff00000, RZ, 0xfc, !PT ;  /* 0x3ff0000002037812 */ /* 0x000fe400078efcff */
[----:B------:R-:W-:Y:S02]  /*0db0*/  MOV R2, R6 ;  /* 0x0000000600027202 */ /* 0x000fe40000000f00 */
[----:B------:R-:W-:-:S02]  /*0dc0*/  LOP3.LUT R17, R7, 0x7ff00000, RZ, 0xc0, !PT ;  /* 0x7ff0000007117812 */ /* 0x000fc400078ec0ff */
[----:B------:R-:W-:Y:S01]  /*0dd0*/  LOP3.LUT R16, R9, 0x7ff00000, RZ, 0xc0, !PT ;  /* 0x7ff0000009107812 */ /* 0x000fe200078ec0ff */
[----:B------:R-:W-:-:S03]  /*0de0*/  @!P0 DMUL R2, R6, 8.98846567431157953865e+307 ;  /* 0x7fe0000006028828 */ /* 0x000fc60000000000 */
[----:B------:R-:W-:Y:S02]  /*0df0*/  ISETP.GE.U32.AND P1, PT, R16, R17, PT ;  /* 0x000000111000720c */ /* 0x000fe40003f26070 */
[----:B------:R-:W-:Y:S01]  /*0e00*/  MOV R23, R16 ;  /* 0x0000001000177202 */ /* 0x000fe20000000f00 */
[----:B------:R-:W0:Y:S02]  /*0e10*/  MUFU.RCP64H R15, R3 ;  /* 0x00000003000f7308 */ /* 0x000e240000001800 */
[----:B0-----:R-:W-:-:S08]  /*0e20*/  DFMA R10, R14, -R2, 1 ;  /* 0x3ff000000e0a742b */ /* 0x001fd00000000802 */
[----:B------:R-:W-:-:S08]  /*0e30*/  DFMA R10, R10, R10, R10 ;  /* 0x0000000a0a0a722b */ /* 0x000fd0000000000a */
[----:B------:R-:W-:Y:S01]  /*0e40*/  DFMA R14, R14, R10, R14 ;  /* 0x0000000a0e0e722b */ /* 0x000fe2000000000e */
[----:B------:R-:W-:Y:S02]  /*0e50*/  SEL R11, R13, 0x63400000, !P1 ;  /* 0x634000000d0b7807 */ /* 0x000fe40004800000 */
[----:B------:R-:W-:Y:S02]  /*0e60*/  FSETP.GEU.AND P1, PT, |R9|, 1.469367938527859385e-39, PT ;  /* 0x001000000900780b */ /* 0x000fe40003f2e200 */
[----:B------:R-:W-:-:S03]  /*0e70*/  LOP3.LUT R11, R11, 0x800fffff, R9, 0xf8, !PT ;  /* 0x800fffff0b0b7812 */ /* 0x000fc600078ef809 */
[----:B------:R-:W-:Y:S01]  /*0e80*/  DFMA R18, R14, -R2, 1 ;  /* 0x3ff000000e12742b */ /* 0x000fe20000000802 */
[----:B------:R-:W-:-:S07]  /*0e90*/  MOV R10, R8 ;  /* 0x00000008000a7202 */ /* 0x000fce0000000f00 */
[----:B------:R-:W-:Y:S01]  /*0ea0*/  DFMA R14, R14, R18, R14 ;  /* 0x000000120e0e722b */ /* 0x000fe2000000000e */
[----:B------:R-:W-:Y:S10]  /*0eb0*/  @P1 BRA `(.L_x_16) ;  /* 0x0000000000201947 */ /* 0x000ff40003800000 */
[----:B------:R-:W-:Y:S01]  /*0ec0*/  LOP3.LUT R19, R7, 0x7ff00000, RZ, 0xc0, !PT ;  /* 0x7ff0000007137812 */ /* 0x000fe200078ec0ff */
[----:B------:R-:W-:-:S03]  /*0ed0*/  IMAD.MOV.U32 R18, RZ, RZ, RZ ;  /* 0x000000ffff127224 */ /* 0x000fc600078e00ff */
[----:B------:R-:W-:-:S04]  /*0ee0*/  ISETP.GE.U32.AND P1, PT, R16, R19, PT ;  /* 0x000000131000720c */ /* 0x000fc80003f26070 */
[----:B------:R-:W-:-:S04]  /*0ef0*/  SEL R19, R13, 0x63400000, !P1 ;  /* 0x634000000d137807 */ /* 0x000fc80004800000 */
[----:B------:R-:W-:-:S04]  /*0f00*/  LOP3.LUT R19, R19, 0x80000000, R9, 0xf8, !PT ;  /* 0x8000000013137812 */ /* 0x000fc800078ef809 */
[----:B------:R-:W-:-:S06]  /*0f10*/  LOP3.LUT R19, R19, 0x100000, RZ, 0xfc, !PT ;  /* 0x0010000013137812 */ /* 0x000fcc00078efcff */
[----:B------:R-:W-:-:S10]  /*0f20*/  DFMA R10, R10, 2, -R18 ;  /* 0x400000000a0a782b */ /* 0x000fd40000000812 */
[----:B------:R-:W-:-:S07]  /*0f30*/  LOP3.LUT R23, R11, 0x7ff00000, RZ, 0xc0, !PT ;  /* 0x7ff000000b177812 */ /* 0x000fce00078ec0ff */
.L_x_16:
[----:B------:R-:W-:Y:S01]  /*0f40*/  MOV R22, R17 ;  /* 0x0000001100167202 */ /* 0x000fe20000000f00 */
[----:B------:R-:W-:Y:S01]  /*0f50*/  DMUL R18, R14, R10 ;  /* 0x0000000a0e127228 */ /* 0x000fe20000000000 */
[----:B------:R-:W-:Y:S01]  /*0f60*/  @!P0 LOP3.LUT R22, R3, 0x7ff00000, RZ, 0xc0, !PT ;  /* 0x7ff0000003168812 */ /* 0x000fe200078ec0ff */
[----:B------:R-:W-:Y:S01]  /*0f70*/  BSSY.RECONVERGENT B1, `(.L_x_17) ;  /* 0x0000038000017945 */ /* 0x000fe20003800200 */
[----:B------:R-:W-:Y:S02]  /*0f80*/  IADD3 R17, PT, PT, R23, -0x1, RZ ;  /* 0xffffffff17117810 */ /* 0x000fe40007ffe0ff */
[----:B------:R-:W-:Y:S02]  /*0f90*/  IADD3 R24, PT, PT, R22, -0x1, RZ ;  /* 0xffffffff16187810 */ /* 0x000fe40007ffe0ff */
[----:B------:R-:W-:Y:S01]  /*0fa0*/  ISETP.GT.U32.AND P0, PT, R17, 0x7feffffe, PT ;  /* 0x7feffffe1100780c */ /* 0x000fe20003f04070 */
[----:B------:R-:W-:-:S03]  /*0fb0*/  DFMA R20, R18, -R2, R10 ;  /* 0x800000021214722b */ /* 0x000fc6000000000a */
[----:B------:R-:W-:-:S05]  /*0fc0*/  ISETP.GT.U32.OR P0, PT, R24, 0x7feffffe, P0 ;  /* 0x7feffffe1800780c */ /* 0x000fca0000704470 */
[----:B------:R-:W-:-:S08]  /*0fd0*/  DFMA R14, R14, R20, R18 ;  /* 0x000000140e0e722b */ /* 0x000fd00000000012 */
[----:B------:R-:W-:Y:S05]  /*0fe0*/  @P0 BRA `(.L_x_18) ;  /* 0x00000000006c0947 */ /* 0x000fea0003800000 */
[----:B------:R-:W-:-:S04]  /*0ff0*/  LOP3.LUT R9, R7, 0x7ff00000, RZ, 0xc0, !PT ;  /* 0x7ff0000007097812 */ /* 0x000fc800078ec0ff */
[CC--:B------:R-:W-:Y:S02]  /*1000*/  VIADDMNMX R8, R16.reuse, -R9.reuse, 0xb9600000, !PT ;  /* 0xb960000010087446 */ /* 0x0c0fe40007800909 */
[----:B------:R-:W-:Y:S02]  /*1010*/  ISETP.GE.U32.AND P0, PT, R16, R9, PT ;  /* 0x000000091000720c */ /* 0x000fe40003f06070 */
[----:B------:R-:W-:Y:S02]  /*1020*/  VIMNMX R8, PT, PT, R8, 0x46a00000, PT ;  /* 0x46a0000008087848 */ /* 0x000fe40003fe0100 */
[----:B------:R-:W-:-:S05]  /*1030*/  SEL R13, R13, 0x63400000, !P0 ;  /* 0x634000000d0d7807 */ /* 0x000fca0004000000 */
[----:B------:R-:W-:Y:S01]  /*1040*/  IMAD.IADD R13, R8, 0x1, -R13 ;  /* 0x00000001080d7824 */ /* 0x000fe200078e0a0d */
[----:B------:R-:W-:-:S04]  /*1050*/  MOV R8, RZ ;  /* 0x000000ff00087202 */ /* 0x000fc80000000f00 */
[----:B------:R-:W-:-:S06]  /*1060*/  IADD3 R9, PT, PT, R13, 0x7fe00000, RZ ;  /* 0x7fe000000d097810 */ /* 0x000fcc0007ffe0ff */
[----:B------:R-:W-:-:S10]  /*1070*/  DMUL R16, R14, R8 ;  /* 0x000000080e107228 */ /* 0x000fd40000000000 */
[----:B------:R-:W-:-:S13]  /*1080*/  FSETP.GTU.AND P0, PT, |R17|, 1.469367938527859385e-39, PT ;  /* 0x001000001100780b */ /* 0x000fda0003f0c200 */
[----:B------:R-:W-:Y:S05]  /*1090*/  @P0 BRA `(.L_x_19) ;  /* 0x0000000000940947 */ /* 0x000fea0003800000 */
[----:B------:R-:W-:Y:S01]  /*10a0*/  DFMA R2, R14, -R2, R10 ;  /* 0x800000020e02722b */ /* 0x000fe2000000000a */
[----:B------:R-:W-:-:S09]  /*10b0*/  MOV R8, RZ ;  /* 0x000000ff00087202 */ /* 0x000fd20000000f00 */
[C---:B------:R-:W-:Y:S02]  /*10c0*/  FSETP.NEU.AND P0, PT, R3.reuse, RZ, PT ;  /* 0x000000ff0300720b */ /* 0x040fe40003f0d000 */
[----:B------:R-:W-:-:S04]  /*10d0*/  LOP3.LUT R7, R3, 0x80000000, R7, 0x48, !PT ;  /* 0x8000000003077812 */ /* 0x000fc800078e4807 */
[----:B------:R-:W-:-:S07]  /*10e0*/  LOP3.LUT R9, R7, R9, RZ, 0xfc, !PT ;  /* 0x0000000907097212 */ /* 0x000fce00078efcff */
[----:B------:R-:W-:Y:S05]  /*10f0*/  @!P0 BRA `(.L_x_19) ;  /* 0x00000000007c8947 */ /* 0x000fea0003800000 */
[----:B------:R-:W-:Y:S01]  /*1100*/  IMAD.MOV R3, RZ, RZ, -R13 ;  /* 0x000000ffff037224 */ /* 0x000fe200078e0a0d */
[----:B------:R-:W-:Y:S01]  /*1110*/  MOV R2, RZ ;  /* 0x000000ff00027202 */ /* 0x000fe20000000f00 */
[----:B------:R-:W-:Y:S01]  /*1120*/  DMUL.RP R8, R14, R8 ;  /* 0x000000080e087228 */ /* 0x000fe20000008000 */
[----:B------:R-:W-:-:S04]  /*1130*/  IADD3 R13, PT, PT, -R13, -0x43300000, RZ ;  /* 0xbcd000000d0d7810 */ /* 0x000fc80007ffe1ff */
[----:B------:R-:W-:-:S05]  /*1140*/  DFMA R2, R16, -R2, R14 ;  /* 0x800000021002722b */ /* 0x000fca000000000e */
[----:B------:R-:W-:-:S05]  /*1150*/  LOP3.LUT R7, R9, R7, RZ, 0x3c, !PT ;  /* 0x0000000709077212 */ /* 0x000fca00078e3cff */
[----:B------:R-:W-:-:S04]  /*1160*/  FSETP.NEU.AND P0, PT, |R3|, R13, PT ;  /* 0x0000000d0300720b */ /* 0x000fc80003f0d200 */
[----:B------:R-:W-:Y:S02]  /*1170*/  FSEL R16, R8, R16, !P0 ;  /* 0x0000001008107208 */ /* 0x000fe40004000000 */
[----:B------:R-:W-:Y:S01]  /*1180*/  FSEL R17, R7, R17, !P0 ;  /* 0x0000001107117208 */ /* 0x000fe20004000000 */
[----:B------:R-:W-:Y:S06]  /*1190*/  BRA `(.L_x_19) ;  /* 0x0000000000547947 */ /* 0x000fec0003800000 */
.L_x_18:
[----:B------:R-:W-:-:S14]  /*11a0*/  DSETP.NAN.AND P0, PT, R8, R8, PT ;  /* 0x000000080800722a */ /* 0x000fdc0003f08000 */
[----:B------:R-:W-:Y:S05]  /*11b0*/  @P0 BRA `(.L_x_20) ;  /* 0x0000000000440947 */ /* 0x000fea0003800000 */
[----:B------:R-:W-:-:S14]  /*11c0*/  DSETP.NAN.AND P0, PT, R6, R6, PT ;  /* 0x000000060600722a */ /* 0x000fdc0003f08000 */
[----:B------:R-:W-:Y:S05]  /*11d0*/  @P0 BRA `(.L_x_21) ;  /* 0x0000000000300947 */ /* 0x000fea0003800000 */
[----:B------:R-:W-:Y:S02]  /*11e0*/  ISETP.NE.AND P0, PT, R23, R22, PT ;  /* 0x000000161700720c */ /* 0x000fe40003f05270 */
[----:B------:R-:W-:Y:S02]  /*11f0*/  MOV R16, 0x0 ;  /* 0x0000000000107802 */ /* 0x000fe40000000f00 */
[----:B------:R-:W-:-:S09]  /*1200*/  MOV R17, 0xfff80000 ;  /* 0xfff8000000117802 */ /* 0x000fd20000000f00 */
[----:B------:R-:W-:Y:S05]  /*1210*/  @!P0 BRA `(.L_x_19) ;  /* 0x0000000000348947 */ /* 0x000fea0003800000 */
[----:B------:R-:W-:Y:S02]  /*1220*/  ISETP.NE.AND P0, PT, R23, 0x7ff00000, PT ;  /* 0x7ff000001700780c */ /* 0x000fe40003f05270 */
[----:B------:R-:W-:Y:S02]  /*1230*/  LOP3.LUT R17, R9, 0x80000000, R7, 0x48, !PT ;  /* 0x8000000009117812 */ /* 0x000fe400078e4807 */
[----:B------:R-:W-:-:S13]  /*1240*/  ISETP.EQ.OR P0, PT, R22, RZ, !P0 ;  /* 0x000000ff1600720c */ /* 0x000fda0004702670 */
[----:B------:R-:W-:Y:S01]  /*1250*/  @P0 LOP3.LUT R2, R17, 0x7ff00000, RZ, 0xfc, !PT ;  /* 0x7ff0000011020812 */ /* 0x000fe200078efcff */
[----:B------:R-:W-:Y:S01]  /*1260*/  @!P0 IMAD.MOV.U32 R16, RZ, RZ, RZ ;  /* 0x000000ffff108224 */ /* 0x000fe200078e00ff */
[----:B------:R-:W-:Y:S02]  /*1270*/  @P0 MOV R16, RZ ;  /* 0x000000ff00100202 */ /* 0x000fe40000000f00 */
[----:B------:R-:W-:Y:S01]  /*1280*/  @P0 MOV R17, R2 ;  /* 0x0000000200110202 */ /* 0x000fe20000000f00 */
[----:B------:R-:W-:Y:S06]  /*1290*/  BRA `(.L_x_19) ;  /* 0x0000000000147947 */ /* 0x000fec0003800000 */
.L_x_21:
[----:B------:R-:W-:Y:S02]  /*12a0*/  LOP3.LUT R17, R7, 0x80000, RZ, 0xfc, !PT ;  /* 0x0008000007117812 */ /* 0x000fe400078efcff */
[----:B------:R-:W-:Y:S01]  /*12b0*/  MOV R16, R6 ;  /* 0x0000000600107202 */ /* 0x000fe20000000f00 */
[----:B------:R-:W-:Y:S06]  /*12c0*/  BRA `(.L_x_19) ;  /* 0x0000000000087947 */ /* 0x000fec0003800000 */
.L_x_20:
[----:B------:R-:W-:Y:S01]  /*12d0*/  LOP3.LUT R17, R9, 0x80000, RZ, 0xfc, !PT ;  /* 0x0008000009117812 */ /* 0x000fe200078efcff */
[----:B------:R-:W-:-:S07]  /*12e0*/  IMAD.MOV.U32 R16, RZ, RZ, R8 ;  /* 0x000000ffff107224 */ /* 0x000fce00078e0008 */
.L_x_19:
[----:B------:R-:W-:Y:S05]  /*12f0*/  BSYNC.RECONVERGENT B1 ;  /* 0x0000000000017941 */ /* 0x000fea0003800200 */
.L_x_17:
[----:B------:R-:W-:Y:S01]  /*1300*/  HFMA2 R13, -RZ, RZ, 0, 0 ;  /* 0x00000000ff0d7431 */ /* 0x000fe200000001ff */
[----:B------:R-:W-:Y:S02]  /*1310*/  MOV R2, R16 ;  /* 0x0000001000027202 */ /* 0x000fe40000000f00 */
[----:B------:R-:W-:Y:S01]  /*1320*/  MOV R3, R17 ;  /* 0x0000001100037202 */ /* 0x000fe20000000f00 */
[----:B------:R-:W-:Y:S06]  /*1330*/  RET.REL.NODEC R12 `(_Z24deposit_pheromone_kernelPfPKiPKdif) ;  /* 0xffffffec0c307950 */ /* 0x000fec0003c3ffff */
.L_x_22:
        /* <DEDUP_REMOVED lines=12> */
.L_x_85:


//--------------------- .text._Z26calculate_distances_kernelPKdPKiPdi --------------------------
	.section	.text._Z26calculate_distances_kernelPKdPKiPdi,"ax",@progbits
	.align	128
        .global         _Z26calculate_distances_kernelPKdPKiPdi
        .type           _Z26calculate_distances_kernelPKdPKiPdi,@function
        .size           _Z26calculate_distances_kernelPKdPKiPdi,(.L_x_92 - _Z26calculate_distances_kernelPKdPKiPdi)
        .other          _Z26calculate_distances_kernelPKdPKiPdi,@"STO_CUDA_ENTRY STV_DEFAULT"
_Z26calculate_distances_kernelPKdPKiPdi:
.text._Z26calculate_distances_kernelPKdPKiPdi:
[----:B------:R-:W-:Y:S01]  /*0000*/  LDC R1, c[0x0][0x37c] ;  /* 0x0000df00ff017b82 */ /* 0x000fe20000000800 */
[----:B------:R-:W0:Y:S07]  /*0010*/  S2R R3, SR_TID.X ;  /* 0x0000000000037919 */ /* 0x000e2e0000002100 */
[----:B------:R-:W0:Y:S08]  /*0020*/  S2UR UR4, SR_CTAID.X ;  /* 0x00000000000479c3 */ /* 0x000e300000002500 */
[----:B------:R-:W0:Y:S02]  /*0030*/  LDC R0, c[0x0][0x360] ;  /* 0x0000d800ff007b82 */ /* 0x000e240000000800 */
[----:B0-----:R-:W-:-:S05]  /*0040*/  IMAD R0, R0, UR4, R3 ;  /* 0x0000000400007c24 */ /* 0x001fca000f8e0203 */
[----:B------:R-:W-:-:S13]  /*0050*/  ISETP.GT.AND P0, PT, R0, 0x3e7, PT ;  /* 0x000003e70000780c */ /* 0x000fda0003f04270 */
[----:B------:R-:W-:Y:S05]  /*0060*/  @P0 EXIT ;  /* 0x000000000000094d */ /* 0x000fea0003800000 */
[----:B------:R-:W0:Y:S01]  /*0070*/  LDC R3, c[0x0][0x398] ;  /* 0x0000e600ff037b82 */ /* 0x000e220000000800 */
[----:B------:R-:W1:Y:S01]  /*0080*/  LDCU.64 UR4, c[0x0][0x358] ;  /* 0x00006b00ff0477ac */ /* 0x000e620008000a00 */
[----:B------:R-:W-:-:S06]  /*0090*/  CS2R R12, SRZ ;  /* 0x00000000000c7805 */ /* 0x000fcc000001ff00 */
[----:B------:R-:W2:Y:S01]  /*00a0*/  LDC.64 R6, c[0x0][0x388] ;  /* 0x0000e200ff067b82 */ /* 0x000ea20000000a00 */
[C---:B0-----:R-:W-:Y:S01]  /*00b0*/  ISETP.GE.AND P0, PT, R3.reuse, 0x2, PT ;  /* 0x000000020300780c */ /* 0x041fe20003f06270 */
[----:B------:R-:W-:Y:S01]  /*00c0*/  IMAD R5, R0, R3, RZ ;  /* 0x0000000300057224 */ /* 0x000fe200078e02ff */
[----:B------:R-:W-:-:S03]  /*00d0*/  IADD3 R2, PT, PT, R3, -0x1, RZ ;  /* 0xffffffff03027810 */ /* 0x000fc60007ffe0ff */
[----:B--2---:R-:W-:-:S08]  /*00e0*/  IMAD.WIDE R6, R5, 0x4, R6 ;  /* 0x0000000405067825 */ /* 0x004fd000078e0206 */
[----:B-1----:R-:W-:Y:S05]  /*00f0*/  @!P0 BRA `(.L_x_23) ;  /* 0x0000000400c88947 */ /* 0x002fea0003800000 */
[----:B------:R-:W-:Y:S02]  /*0100*/  IADD3 R5, PT, PT, R3, -0x2, RZ ;  /* 0xfffffffe03057810 */ /* 0x000fe40007ffe0ff */
[----:B------:R-:W-:Y:S02]  /*0110*/  CS2R R12, SRZ ;  /* 0x00000000000c7805 */ /* 0x000fe4000001ff00 */
[----:B------:R-:W-:Y:S02]  /*0120*/  LOP3.LUT R4, R2, 0x7, RZ, 0xc0, !PT ;  /* 0x0000000702047812 */ /* 0x000fe400078ec0ff */
[----:B------:R-:W-:Y:S01]  /*0130*/  ISETP.GE.U32.AND P1, PT, R5, 0x7, PT ;  /* 0x000000070500780c */ /* 0x000fe20003f26070 */
[----:B------:R-:W-:Y:S01]  /*0140*/  HFMA2 R5, -RZ, RZ, 0, 0 ;  /* 0x00000000ff057431 */ /* 0x000fe200000001ff */
[----:B------:R-:W-:-:S11]  /*0150*/  ISETP.NE.AND P0, PT, R4, RZ, PT ;  /* 0x000000ff0400720c */ /* 0x000fd60003f05270 */
[----:B------:R-:W-:Y:S05]  /*0160*/  @!P1 BRA `(.L_x_24) ;  /* 0x0000000000d09947 */ /* 0x000fea0003800000 */
[----:B------:R0:W5:Y:S01]  /*0170*/  LDG.E R24, desc[UR4][R6.64] ;  /* 0x0000000406187981 */ /* 0x000162000c1e1900 */
[----:B------:R-:W-:Y:S02]  /*0180*/  IADD3 R8, P1, PT, R6, 0x10, RZ ;  /* 0x0000001006087810 */ /* 0x000fe40007f3e0ff */
[----:B------:R-:W-:Y:S02]  /*0190*/  CS2R R12, SRZ ;  /* 0x00000000000c7805 */ /* 0x000fe4000001ff00 */
[----:B------:R-:W-:Y:S02]  /*01a0*/  LOP3.LUT R5, R2, 0xfffffff8, RZ, 0xc0, !PT ;  /* 0xfffffff802057812 */ /* 0x000fe400078ec0ff */
[----:B------:R-:W-:Y:S02]  /*01b0*/  IADD3.X R9, PT, PT, RZ, R7, RZ, P1, !PT ;  /* 0x00000007ff097210 */ /* 0x000fe40000ffe4ff */
[----:B------:R-:W-:-:S07]  /*01c0*/  IADD3 R25, PT, PT, -R5, RZ, RZ ;  /* 0x000000ff05197210 */ /* 0x000fce0007ffe1ff */
.L_x_25:
[----:B------:R-:W2:Y:S01]  /*01d0*/  LDG.E R16, desc[UR4][R8.64+-0xc] ;  /* 0xfffff40408107981 */ /* 0x000ea2000c1e1900 */
[----:B------:R-:W1:Y:S03]  /*01e0*/  LDC.64 R10, c[0x0][0x380] ;  /* 0x0000e000ff0a7b82 */ /* 0x000e660000000a00 */
[----:B------:R-:W3:Y:S04]  /*01f0*/  LDG.E R15, desc[UR4][R8.64+-0x8] ;  /* 0xfffff804080f7981 */ /* 0x000ee8000c1e1900 */
[----:B------:R-:W4:Y:S04]  /*0200*/  LDG.E R14, desc[UR4][R8.64+-0x4] ;  /* 0xfffffc04080e7981 */ /* 0x000f28000c1e1900 */
[----:B------:R-:W4:Y:S04]  /*0210*/  LDG.E R28, desc[UR4][R8.64] ;  /* 0x00000004081c7981 */ /* 0x000f28000c1e1900 */
[----:B------:R-:W4:Y:S04]  /*0220*/  LDG.E R20, desc[UR4][R8.64+0x4] ;  /* 0x0000040408147981 */ /* 0x000f28000c1e1900 */
[----:B------:R-:W4:Y:S04]  /*0230*/  LDG.E R22, desc[UR4][R8.64+0x8] ;  /* 0x0000080408167981 */ /* 0x000f28000c1e1900 */
[----:B------:R-:W4:Y:S01]  /*0240*/  LDG.E R26, desc[UR4][R8.64+0xc] ;  /* 0x00000c04081a7981 */ /* 0x000f22000c1e1900 */
[----:B--2--5:R-:W-:-:S03]  /*0250*/  IMAD R19, R24, R3, R16 ;  /* 0x0000000318137224 */ /* 0x024fc600078e0210 */
[----:B------:R-:W2:Y:S01]  /*0260*/  LDG.E R24, desc[UR4][R8.64+0x10] ;  /* 0x0000100408187981 */ /* 0x000ea2000c1e1900 */
[----:B-1----:R-:W-:-:S06]  /*0270*/  IMAD.WIDE R18, R19, 0x8, R10 ;  /* 0x0000000813127825 */ /* 0x002fcc00078e020a */
[----:B------:R-:W2:Y:S01]  /*0280*/  LDG.E.64 R18, desc[UR4][R18.64] ;  /* 0x0000000412127981 */ /* 0x000ea2000c1e1b00 */
[----:B---3--:R-:W-:-:S04]  /*0290*/  IMAD R17, R16, R3, R15 ;  /* 0x0000000310117224 */ /* 0x008fc800078e020f */
[----:B------:R-:W-:-:S06]  /*02a0*/  IMAD.WIDE R16, R17, 0x8, R10 ;  /* 0x0000000811107825 */ /* 0x000fcc00078e020a */
[----:B------:R-:W3:Y:S01]  /*02b0*/  LDG.E.64 R16, desc[UR4][R16.64] ;  /* 0x0000000410107981 */ /* 0x000ee2000c1e1b00 */
[-C--:B----4-:R-:W-:Y:S02]  /*02c0*/  IMAD R15, R15, R3.reuse, R14 ;  /* 0x000000030f0f7224 */ /* 0x090fe400078e020e */
[-C--:B------:R-:W-:Y:S02]  /*02d0*/  IMAD R21, R28, R3.reuse, R20 ;  /* 0x000000031c157224 */ /* 0x080fe400078e0214 */
[----:B------:R-:W-:Y:S01]  /*02e0*/  IMAD R23, R22, R3, R26 ;  /* 0x0000000316177224 */ /* 0x000fe200078e021a */
[----:B--2---:R-:W-:Y:S01]  /*02f0*/  DADD R18, R18, R12 ;  /* 0x0000000012127229 */ /* 0x004fe2000000000c */
[----:B------:R-:W-:-:S04]  /*0300*/  IMAD.WIDE R12, R15, 0x8, R10 ;  /* 0x000000080f0c7825 */ /* 0x000fc800078e020a */
[----:B------:R-:W-:Y:S02]  /*0310*/  IMAD R15, R14, R3, R28 ;  /* 0x000000030e0f7224 */ /* 0x000fe400078e021c */
[----:B------:R-:W2:Y:S02]  /*0320*/  LDG.E.64 R12, desc[UR4][R12.64] ;  /* 0x000000040c0c7981 */ /* 0x000ea4000c1e1b00 */
[----:B------:R-:W-:Y:S01]  /*0330*/  IMAD.WIDE R14, R15, 0x8, R10 ;  /* 0x000000080f0e7825 */ /* 0x000fe200078e020a */
[----:B---3--:R-:W-:-:S03]  /*0340*/  DADD R16, R18, R16 ;  /* 0x0000000012107229 */ /* 0x008fc60000000010 */
[----:B------:R-:W-:Y:S02]  /*0350*/  IMAD.WIDE R18, R21, 0x8, R10 ;  /* 0x0000000815127825 */ /* 0x000fe400078e020a */
[----:B------:R-:W3:Y:S02]  /*0360*/  LDG.E.64 R14, desc[UR4][R14.64] ;  /* 0x000000040e0e7981 */ /* 0x000ee4000c1e1b00 */
[----:B------:R-:W-:Y:S02]  /*0370*/  IMAD R21, R20, R3, R22 ;  /* 0x0000000314157224 */ /* 0x000fe400078e0216 */
[----:B------:R-:W4:Y:S02]  /*0380*/  LDG.E.64 R18, desc[UR4][R18.64] ;  /* 0x0000000412127981 */ /* 0x000f24000c1e1b00 */
[----:B------:R-:W-:-:S04]  /*0390*/  IMAD.WIDE R20, R21, 0x8, R10 ;  /* 0x0000000815147825 */ /* 0x000fc800078e020a */
[----:B------:R-:W-:Y:S02]  /*03a0*/  IMAD.WIDE R22, R23, 0x8, R10 ;  /* 0x0000000817167825 */ /* 0x000fe400078e020a */
[----:B------:R-:W4:Y:S02]  /*03b0*/  LDG.E.64 R20, desc[UR4][R20.64] ;  /* 0x0000000414147981 */ /* 0x000f24000c1e1b00 */
[----:B------:R-:W-:Y:S02]  /*03c0*/  IMAD R27, R26, R3, R24 ;  /* 0x000000031a1b7224 */ /* 0x000fe400078e0218 */
[----:B------:R-:W4:Y:S02]  /*03d0*/  LDG.E.64 R22, desc[UR4][R22.64] ;  /* 0x0000000416167981 */ /* 0x000f24000c1e1b00 */
[----:B------:R-:W-:-:S06]  /*03e0*/  IMAD.WIDE R10, R27, 0x8, R10 ;  /* 0x000000081b0a7825 */ /* 0x000fcc00078e020a */
[----:B------:R-:W4:Y:S01]  /*03f0*/  LDG.E.64 R10, desc[UR4][R10.64] ;  /* 0x000000040a0a7981 */ /* 0x000f22000c1e1b00 */
[----:B------:R-:W-:-:S04]  /*0400*/  IADD3 R25, PT, PT, R25, 0x8, RZ ;  /* 0x0000000819197810 */ /* 0x000fc80007ffe0ff */
[----:B------:R-:W-:Y:S02]  /*0410*/  ISETP.NE.AND P1, PT, R25, RZ, PT ;  /* 0x000000ff1900720c */ /* 0x000fe40003f25270 */
[----:B------:R-:W-:-:S04]  /*0420*/  IADD3 R8, P2, PT, R8, 0x20, RZ ;  /* 0x0000002008087810 */ /* 0x000fc80007f5e0ff */
[----:B------:R-:W-:Y:S01]  /*0430*/  IADD3.X R9, PT, PT, RZ, R9, RZ, P2, !PT ;  /* 0x00000009ff097210 */ /* 0x000fe200017fe4ff */
[----:B--2---:R-:W-:-:S08]  /*0440*/  DADD R12, R16, R12 ;  /* 0x00000000100c7229 */ /* 0x004fd0000000000c */
[----:B---3--:R-:W-:-:S08]  /*0450*/  DADD R12, R12, R14 ;  /* 0x000000000c0c7229 */ /* 0x008fd0000000000e */
[----:B----4-:R-:W-:-:S08]  /*0460*/  DADD R12, R12, R18 ;  /* 0x000000000c0c7229 */ /* 0x010fd00000000012 */
[----:B------:R-:W-:-:S08]  /*0470*/  DADD R12, R12, R20 ;  /* 0x000000000c0c7229 */ /* 0x000fd00000000014 */
[----:B------:R-:W-:-:S08]  /*0480*/  DADD R12, R12, R22 ;  /* 0x000000000c0c7229 */ /* 0x000fd00000000016 */
[----:B------:R-:W-:Y:S01]  /*0490*/  DADD R12, R12, R10 ;  /* 0x000000000c0c7229 */ /* 0x000fe2000000000a */
[----:B------:R-:W-:Y:S10]  /*04a0*/  @P1 BRA `(.L_x_25) ;  /* 0xfffffffc00481947 */ /* 0x000ff4000383ffff */
.L_x_24:
[----:B------:R-:W-:Y:S05]  /*04b0*/  @!P0 BRA `(.L_x_23) ;  /* 0x0000000000d88947 */ /* 0x000fea0003800000 */
[----:B------:R-:W-:Y:S02]  /*04c0*/  ISETP.GE.U32.AND P0, PT, R4, 0x4, PT ;  /* 0x000000040400780c */ /* 0x000fe40003f06070 */
[----:B------:R-:W-:-:S04]  /*04d0*/  LOP3.LUT R18, R2, 0x3, RZ, 0xc0, !PT ;  /* 0x0000000302127812 */ /* 0x000fc800078ec0ff */
[----:B------:R-:W-:-:S07]  /*04e0*/  ISETP.NE.AND P1, PT, R18, RZ, PT ;  /* 0x000000ff1200720c */ /* 0x000fce0003f25270 */
[----:B------:R-:W-:Y:S06]  /*04f0*/  @!P0 BRA `(.L_x_26) ;  /* 0x0000000000608947 */ /* 0x000fec0003800000 */
[----:B------:R-:W-:Y:S01]  /*0500*/  IMAD.WIDE.U32 R16, R5, 0x4, R6 ;  /* 0x0000000405107825 */ /* 0x000fe200078e0006 */
[----:B------:R-:W1:Y:S04]  /*0510*/  LDC.64 R8, c[0x0][0x380] ;  /* 0x0000e000ff087b82 */ /* 0x000e680000000a00 */
[----:B------:R-:W2:Y:S04]  /*0520*/  LDG.E R10, desc[UR4][R16.64] ;  /* 0x00000004100a7981 */ /* 0x000ea8000c1e1900 */
[----:B------:R-:W2:Y:S04]  /*0530*/  LDG.E R14, desc[UR4][R16.64+0x4] ;  /* 0x00000404100e7981 */ /* 0x000ea8000c1e1900 */
[----:B------:R-:W3:Y:S04]  /*0540*/  LDG.E R19, desc[UR4][R16.64+0x8] ;  /* 0x0000080410137981 */ /* 0x000ee8000c1e1900 */
[----:B------:R-:W4:Y:S04]  /*0550*/  LDG.E R4, desc[UR4][R16.64+0xc] ;  /* 0x00000c0410047981 */ /* 0x000f28000c1e1900 */
[----:B------:R-:W5:Y:S01]  /*0560*/  LDG.E R22, desc[UR4][R16.64+0x10] ;  /* 0x0000100410167981 */ /* 0x000f62000c1e1900 */
[----:B--2---:R-:W-:-:S04]  /*0570*/  IMAD R11, R10, R3, R14 ;  /* 0x000000030a0b7224 */ /* 0x004fc800078e020e */
[----:B-1----:R-:W-:-:S04]  /*0580*/  IMAD.WIDE R10, R11, 0x8, R8 ;  /* 0x000000080b0a7825 */ /* 0x002fc800078e0208 */
[-C--:B---3--:R-:W-:Y:S02]  /*0590*/  IMAD R15, R14, R3.reuse, R19 ;  /* 0x000000030e0f7224 */ /* 0x088fe400078e0213 */
[----:B------:R-:W2:Y:S01]  /*05a0*/  LDG.E.64 R10, desc[UR4][R10.64] ;  /* 0x000000040a0a7981 */ /* 0x000ea2000c1e1b00 */
[----:B----4-:R-:W-:Y:S02]  /*05b0*/  IMAD R21, R19, R3, R4 ;  /* 0x0000000313157224 */ /* 0x010fe400078e0204 */
[----:B------:R-:W-:-:S06]  /*05c0*/  IMAD.WIDE R14, R15, 0x8, R8 ;  /* 0x000000080f0e7825 */ /* 0x000fcc00078e0208 */
[----:B------:R-:W3:Y:S01]  /*05d0*/  LDG.E.64 R14, desc[UR4][R14.64] ;  /* 0x000000040e0e7981 */ /* 0x000ee2000c1e1b00 */
[----:B------:R-:W-:-:S04]  /*05e0*/  IMAD.WIDE R20, R21, 0x8, R8 ;  /* 0x0000000815147825 */ /* 0x000fc800078e0208 */
[----:B-----5:R-:W-:Y:S01]  /*05f0*/  IMAD R19, R4, R3, R22 ;  /* 0x0000000304137224 */ /* 0x020fe200078e0216 */
[----:B------:R-:W4:Y:S03]  /*0600*/  LDG.E.64 R16, desc[UR4][R20.64] ;  /* 0x0000000414107981 */ /* 0x000f26000c1e1b00 */
[----:B------:R-:W-:-:S06]  /*0610*/  IMAD.WIDE R8, R19, 0x8, R8 ;  /* 0x0000000813087825 */ /* 0x000fcc00078e0208 */
[----:B------:R-:W5:Y:S01]  /*0620*/  LDG.E.64 R8, desc[UR4][R8.64] ;  /* 0x0000000408087981 */ /* 0x000f62000c1e1b00 */
[----:B------:R-:W-:Y:S01]  /*0630*/  IADD3 R5, PT, PT, R5, 0x4, RZ ;  /* 0x0000000405057810 */ /* 0x000fe20007ffe0ff */
[----:B--2---:R-:W-:-:S08]  /*0640*/  DADD R12, R12, R10 ;  /* 0x000000000c0c7229 */ /* 0x004fd0000000000a */
[----:B---3--:R-:W-:-:S08]  /*0650*/  DADD R12, R12, R14 ;  /* 0x000000000c0c7229 */ /* 0x008fd0000000000e */
[----:B----4-:R-:W-:-:S08]  /*0660*/  DADD R12, R12, R16 ;  /* 0x000000000c0c7229 */ /* 0x010fd00000000010 */
[----:B-----5:R-:W-:-:S11]  /*0670*/  DADD R12, R12, R8 ;  /* 0x000000000c0c7229 */ /* 0x020fd60000000008 */
.L_x_26:
[----:B------:R-:W-:Y:S05]  /*0680*/  @!P1 BRA `(.L_x_23) ;  /* 0x0000000000649947 */ /* 0x000fea0003800000 */
[----:B------:R-:W-:Y:S02]  /*0690*/  ISETP.NE.AND P0, PT, R18, 0x1, PT ;  /* 0x000000011200780c */ /* 0x000fe40003f05270 */
[----:B------:R-:W-:-:S04]  /*06a0*/  LOP3.LUT R4, R2, 0x1, RZ, 0xc0, !PT ;  /* 0x0000000102047812 */ /* 0x000fc800078ec0ff */
[----:B------:R-:W-:-:S07]  /*06b0*/  ISETP.NE.U32.AND P1, PT, R4, 0x1, PT ;  /* 0x000000010400780c */ /* 0x000fce0003f25070 */
[C-C-:B------:R-:W-:Y:S01]  /*06c0*/  @P0 IMAD.WIDE.U32 R16, R5.reuse, 0x4, R6.reuse ;  /* 0x0000000405100825 */ /* 0x140fe200078e0006 */
[----:B------:R-:W1:Y:S04]  /*06d0*/  @P0 LDC.64 R10, c[0x0][0x380] ;  /* 0x0000e000ff0a0b82 */ /* 0x000e680000000a00 */
[----:B------:R-:W2:Y:S04]  /*06e0*/  @P0 LDG.E R4, desc[UR4][R16.64] ;  /* 0x0000000410040981 */ /* 0x000ea8000c1e1900 */
[----:B------:R-:W2:Y:S01]  /*06f0*/  @P0 LDG.E R18, desc[UR4][R16.64+0x4] ;  /* 0x0000040410120981 */ /* 0x000ea2000c1e1900 */
[----:B------:R-:W-:Y:S01]  /*0700*/  @P0 IADD3 R5, PT, PT, R5, 0x2, RZ ;  /* 0x0000000205050810 */ /* 0x000fe20007ffe0ff */
[----:B------:R-:W3:Y:S02]  /*0710*/  @!P1 LDC.64 R8, c[0x0][0x380] ;  /* 0x0000e000ff089b82 */ /* 0x000ee40000000a00 */
[----:B------:R-:W4:Y:S02]  /*0720*/  @P0 LDG.E R19, desc[UR4][R16.64+0x8] ;  /* 0x0000080410130981 */ /* 0x000f24000c1e1900 */
[----:B------:R-:W-:-:S05]  /*0730*/  @!P1 IMAD.WIDE.U32 R14, R5, 0x4, R6 ;  /* 0x00000004050e9825 */ /* 0x000fca00078e0006 */
[----:B------:R-:W5:Y:S04]  /*0740*/  @!P1 LDG.E R20, desc[UR4][R14.64] ;  /* 0x000000040e149981 */ /* 0x000f68000c1e1900 */
[----:B------:R-:W5:Y:S01]  /*0750*/  @!P1 LDG.E R21, desc[UR4][R14.64+0x4] ;  /* 0x000004040e159981 */ /* 0x000f62000c1e1900 */
[----:B--2---:R-:W-:-:S04]  /*0760*/  @P0 IMAD R5, R4, R3, R18 ;  /* 0x0000000304050224 */ /* 0x004fc800078e0212 */
[----:B-1----:R-:W-:-:S04]  /*0770*/  @P0 IMAD.WIDE R4, R5, 0x8, R10 ;  /* 0x0000000805040825 */ /* 0x002fc800078e020a */
[----:B----4-:R-:W-:Y:S02]  /*0780*/  @P0 IMAD R19, R18, R3, R19 ;  /* 0x0000000312130224 */ /* 0x010fe400078e0213 */
[----:B------:R-:W2:Y:S02]  /*0790*/  @P0 LDG.E.64 R4, desc[UR4][R4.64] ;  /* 0x0000000404040981 */ /* 0x000ea4000c1e1b00 */
[----:B------:R-:W-:-:S04]  /*07a0*/  @P0 IMAD.WIDE R18, R19, 0x8, R10 ;  /* 0x0000000813120825 */ /* 0x000fc800078e020a */
[----:B-----5:R-:W-:Y:S02]  /*07b0*/  @!P1 IMAD R21, R20, R3, R21 ;  /* 0x0000000314159224 */ /* 0x020fe400078e0215 */
[----:B------:R-:W4:Y:S02]  /*07c0*/  @P0 LDG.E.64 R18, desc[UR4][R18.64] ;  /* 0x0000000412120981 */ /* 0x000f24000c1e1b00 */
[----:B---3--:R-:W-:-:S06]  /*07d0*/  @!P1 IMAD.WIDE R8, R21, 0x8, R8 ;  /* 0x0000000815089825 */ /* 0x008fcc00078e0208 */
[----:B------:R-:W3:Y:S01]  /*07e0*/  @!P1 LDG.E.64 R8, desc[UR4][R8.64] ;  /* 0x0000000408089981 */ /* 0x000ee2000c1e1b00 */
[----:B--2---:R-:W-:-:S08]  /*07f0*/  @P0 DADD R10, R12, R4 ;  /* 0x000000000c0a0229 */ /* 0x004fd00000000004 */
[----:B----4-:R-:W-:-:S08]  /*0800*/  @P0 DADD R12, R10, R18 ;  /* 0x000000000a0c0229 */ /* 0x010fd00000000012 */
[----:B---3--:R-:W-:-:S11]  /*0810*/  @!P1 DADD R12, R12, R8 ;  /* 0x000000000c0c9229 */ /* 0x008fd60000000008 */
.L_x_23:
[----:B------:R-:W-:Y:S01]  /*0820*/  IMAD.WIDE R4, R2, 0x4, R6 ;  /* 0x0000000402047825 */ /* 0x000fe200078e0206 */
[----:B------:R-:W1:Y:S01]  /*0830*/  LDC.64 R8, c[0x0][0x380] ;  /* 0x0000e000ff087b82 */ /* 0x000e620000000a00 */
[----:B0-----:R-:W2:Y:S04]  /*0840*/  LDG.E R6, desc[UR4][R6.64] ;  /* 0x0000000406067981 */ /* 0x001ea8000c1e1900 */
[----:B------:R-:W2:Y:S02]  /*0850*/  LDG.E R4, desc[UR4][R4.64] ;  /* 0x0000000404047981 */ /* 0x000ea4000c1e1900 */
[----:B--2---:R-:W-:-:S04]  /*0860*/  IMAD R3, R4, R3, R6 ;  /* 0x0000000304037224 */ /* 0x004fc800078e0206 */
[----:B-1----:R-:W-:Y:S02]  /*0870*/  IMAD.WIDE R2, R3, 0x8, R8 ;  /* 0x0000000803027825 */ /* 0x002fe400078e0208 */
[----:B------:R-:W0:Y:S04]  /*0880*/  LDC.64 R8, c[0x0][0x390] ;  /* 0x0000e400ff087b82 */ /* 0x000e280000000a00 */
[----:B------:R-:W2:Y:S01]  /*0890*/  LDG.E.64 R2, desc[UR4][R2.64] ;  /* 0x0000000402027981 */ /* 0x000ea2000c1e1b00 */
[----:B0-----:R-:W-:Y:S01]  /*08a0*/  IMAD.WIDE R8, R0, 0x8, R8 ;  /* 0x0000000800087825 */ /* 0x001fe200078e0208 */
[----:B--2---:R-:W-:-:S07]  /*08b0*/  DADD R12, R2, R12 ;  /* 0x00000000020c7229 */ /* 0x004fce000000000c */
[----:B------:R-:W-:Y:S01]  /*08c0*/  STG.E.64 desc[UR4][R8.64], R12 ;  /* 0x0000000c08007986 */ /* 0x000fe2000c101b04 */
[----:B------:R-:W-:Y:S05]  /*08d0*/  EXIT ;  /* 0x000000000000794d */ /* 0x000fea0003800000 */
.L_x_27:
        /* <DEDUP_REMOVED lines=10> */
.L_x_92:


//--------------------- .text._Z22construct_tours_kernelPKdPKfPiP17curandStateXORWOWiddPb --------------------------
	.section	.text._Z22construct_tours_kernelPKdPKfPiP17curandStateXORWOWiddPb,"ax",@progbits
	.align	128
        .global         _Z22construct_tours_kernelPKdPKfPiP17curandStateXORWOWiddPb
        .type           _Z22construct_tours_kernelPKdPKfPiP17curandStateXORWOWiddPb,@function
        .size           _Z22construct_tours_kernelPKdPKfPiP17curandStateXORWOWiddPb,(.L_x_87 - _Z22construct_tours_kernelPKdPKfPiP17curandStateXORWOWiddPb)
        .other          _Z22construct_tours_kernelPKdPKfPiP17curandStateXORWOWiddPb,@"STO_CUDA_ENTRY STV_DEFAULT"
_Z22construct_tours_kernelPKdPKfPiP17curandStateXORWOWiddPb:
.text._Z22construct_tours_kernelPKdPKfPiP17curandStateXORWOWiddPb:
[----:B------:R-:W0:Y:S01]  /*0000*/  LDC R1, c[0x0][0x37c] ;  /* 0x0000df00ff017b82 */ /* 0x000e220000000800 */
[----:B------:R-:W1:Y:S07]  /*0010*/  S2R R0, SR_TID.X ;  /* 0x0000000000007919 */ /* 0x000e6e0000002100 */
[----:B------:R-:W1:Y:S01]  /*0020*/  S2UR UR4, SR_CTAID.X ;  /* 0x00000000000479c3 */ /* 0x000e620000002500 */
[----:B0-----:R-:W-:-:S05]  /*0030*/  VIADD R1, R1, 0xffffe0b0 ;  /* 0xffffe0b001017836 */ /* 0x001fca0000000000 */
[----:B------:R-:W-:Y:S02]  /*0040*/  R2UR UR6, R1 ;  /* 0x00000000010672ca */ /* 0x000fe400000e0000 */
[----:B------:R-:W1:Y:S02]  /*0050*/  LDC R3, c[0x0][0x360] ;  /* 0x0000d800ff037b82 */ /* 0x000e640000000800 */
[----:B-1----:R-:W-:-:S05]  /*0060*/  IMAD R3, R3, UR4, R0 ;  /* 0x0000000403037c24 */ /* 0x002fca000f8e0200 */
[----:B------:R-:W-:-:S13]  /*0070*/  ISETP.GT.AND P0, PT, R3, 0x3e7, PT ;  /* 0x000003e70300780c */ /* 0x000fda0003f04270 */
[----:B------:R-:W-:Y:S05]  /*0080*/  @P0 EXIT ;  /* 0x000000000000094d */ /* 0x000fea0003800000 */
[----:B------:R-:W0:Y:S01]  /*0090*/  LDC.64 R30, c[0x0][0x398] ;  /* 0x0000e600ff1e7b82 */ /* 0x000e220000000a00 */
[----:B------:R-:W1:Y:S01]  /*00a0*/  LDCU.64 UR10, c[0x0][0x358] ;  /* 0x00006b00ff0a77ac */ /* 0x000e620008000a00 */
[----:B------:R-:W2:Y:S01]  /*00b0*/  LDCU UR8, c[0x0][0x3a0] ;  /* 0x00007400ff0877ac */ /* 0x000ea20008000800 */
[----:B------:R-:W3:Y:S01]  /*00c0*/  LDCU.64 UR4, c[0x0][0x3b8] ;  /* 0x00007700ff0477ac */ /* 0x000ee20008000a00 */
[----:B0-----:R-:W-:-:S05]  /*00d0*/  IMAD.WIDE R30, R3, 0x30, R30 ;  /* 0x00000030031e7825 */ /* 0x001fca00078e021e */
[----:B-1----:R0:W5:Y:S04]  /*00e0*/  LDG.E R0, desc[UR10][R30.64+0x20] ;  /* 0x0000200a1e007981 */ /* 0x002168000c1e1900 */
[----:B------:R0:W5:Y:S04]  /*00f0*/  LDG.E.64 R28, desc[UR10][R30.64+0x28] ;  /* 0x0000280a1e1c7981 */ /* 0x000168000c1e1b00 */
[----:B------:R0:W5:Y:S04]  /*0100*/  LDG.E.64 R22, desc[UR10][R30.64] ;  /* 0x0000000a1e167981 */ /* 0x000168000c1e1b00 */
[----:B------:R0:W5:Y:S04]  /*0110*/  LDG.E.64 R26, desc[UR10][R30.64+0x8] ;  /* 0x0000080a1e1a7981 */ /* 0x000168000c1e1b00 */
[----:B------:R0:W5:Y:S04]  /*0120*/  LDG.E.64 R8, desc[UR10][R30.64+0x10] ;  /* 0x0000100a1e087981 */ /* 0x000168000c1e1b00 */
[----:B------:R0:W5:Y:S01]  /*0130*/  LDG.E.64 R24, desc[UR10][R30.64+0x18] ;  /* 0x0000180a1e187981 */ /* 0x000162000c1e1b00 */
[----:B--2---:R-:W-:-:S02]  /*0140*/  UISETP.GE.AND UP0, UPT, UR8, 0x1, UPT ;  /* 0x000000010800788c */ /* 0x004fc4000bf06270 */
[----:B------:R-:W-:-:S05]  /*0150*/  IMAD R5, R3, UR8, RZ ;  /* 0x0000000803057c24 */ /* 0x000fca000f8e02ff */
[----:B---3--:R-:W-:-:S04]  /*0160*/  IADD3 R3, P0, PT, R5, UR4, RZ ;  /* 0x0000000405037c10 */ /* 0x008fc8000ff1e0ff */
[----:B------:R-:W-:Y:S01]  /*0170*/  LEA.HI.X.SX32 R4, R5, UR5, 0x1, P0 ;  /* 0x0000000505047c11 */ /* 0x000fe200080f0eff */
[----:B0-----:R-:W-:Y:S08]  /*0180*/  BRA.U !UP0, `(.L_x_28) ;  /* 0x0000000508047547 */ /* 0x001ff0000b800000 */
[----:B------:R-:W-:Y:S02]  /*0190*/  UISETP.GE.U32.AND UP1, UPT, UR8, 0x10, UPT ;  /* 0x000000100800788c */ /* 0x000fe4000bf26070 */
[----:B------:R-:W-:Y:S01]  /*01a0*/  ULOP3.LUT UR7, UR8, 0xf, URZ, 0xc0, !UPT ;  /* 0x0000000f08077892 */ /* 0x000fe2000f8ec0ff */
[----:B------:R-:W-:-:S03]  /*01b0*/  UMOV UR4, URZ ;  /* 0x000000ff00047c82 */ /* 0x000fc60008000000 */
[----:B------:R-:W-:-:S03]  /*01c0*/  UISETP.NE.AND UP0, UPT, UR7, URZ, UPT ;  /* 0x000000ff0700728c */ /* 0x000fc6000bf05270 */
[----:B------:R-:W-:Y:S08]  /*01d0*/  BRA.U !UP1, `(.L_x_29) ;  /* 0x00000001095c7547 */ /* 0x000ff0000b800000 */
[----:B------:R-:W-:Y:S01]  /*01e0*/  ULOP3.LUT UR4, UR8, 0x7ffffff0, URZ, 0xc0, !UPT ;  /* 0x7ffffff008047892 */ /* 0x000fe2000f8ec0ff */
[----:B------:R-:W-:-:S11]  /*01f0*/  UMOV UR5, URZ ;  /* 0x000000ff00057c82 */ /* 0x000fd60008000000 */
.L_x_30:
[----:B0-----:R-:W-:Y:S01]  /*0200*/  IADD3 R6, P0, PT, R3, UR5, RZ ;  /* 0x0000000503067c10 */ /* 0x001fe2000ff1e0ff */
[----:B------:R-:W-:-:S04]  /*0210*/  UIADD3 UR5, UPT, UPT, UR5, 0x10, URZ ;  /* 0x0000001005057890 */ /* 0x000fc8000fffe0ff */
[----:B------:R-:W-:Y:S01]  /*0220*/  IMAD.X R7, RZ, RZ, R4, P0 ;  /* 0x000000ffff077224 */ /* 0x000fe200000e0604 */
[----:B------:R-:W-:-:S04]  /*0230*/  UISETP.NE.AND UP1, UPT, UR5, UR4, UPT ;  /* 0x000000040500728c */ /* 0x000fc8000bf25270 */
[----:B------:R0:W-:Y:S04]  /*0240*/  STG.E.U8 desc[UR10][R6.64], RZ ;  /* 0x000000ff06007986 */ /* 0x0001e8000c10110a */
        /* <DEDUP_REMOVED lines=14> */
[----:B------:R0:W-:Y:S01]  /*0330*/  STG.E.U8 desc[UR10][R6.64+0xf], RZ ;  /* 0x00000fff06007986 */ /* 0x0001e2000c10110a */
[----:B------:R-:W-:Y:S05]  /*0340*/  BRA.U UP1, `(.L_x_30) ;  /* 0xfffffffd01ac7547 */ /* 0x000fea000b83ffff */
.L_x_29:
[----:B------:R-:W-:Y:S05]  /*0350*/  BRA.U !UP0, `(.L_x_28) ;  /* 0x0000000108907547 */ /* 0x000fea000b800000 */
[----:B------:R-:W-:Y:S02]  /*0360*/  UISETP.GE.U32.AND UP0, UPT, UR7, 0x8, UPT ;  /* 0x000000080700788c */ /* 0x000fe4000bf06070 */
[----:B------:R-:W-:-:S04]  /*0370*/  ULOP3.LUT UR5, UR8, 0x7, URZ, 0xc0, !UPT ;  /* 0x0000000708057892 */ /* 0x000fc8000f8ec0ff */
[----:B------:R-:W-:-:S03]  /*0380*/  UISETP.NE.AND UP1, UPT, UR5, URZ, UPT ;  /* 0x000000ff0500728c */ /* 0x000fc6000bf25270 */
[----:B------:R-:W-:Y:S08]  /*0390*/  BRA.U !UP0, `(.L_x_31) ;  /* 0x00000001082c7547 */ /* 0x000ff0000b800000 */
[----:B0-----:R-:W-:Y:S01]  /*03a0*/  IADD3 R6, P0, PT, R3, UR4, RZ ;  /* 0x0000000403067c10 */ /* 0x001fe2000ff1e0ff */
[----:B------:R-:W-:-:S04]  /*03b0*/  UIADD3 UR4, UPT, UPT, UR4, 0x8, URZ ;  /* 0x0000000804047890 */ /* 0x000fc8000fffe0ff */
[----:B------:R-:W-:-:S05]  /*03c0*/  IMAD.X R7, RZ, RZ, R4, P0 ;  /* 0x000000ffff077224 */ /* 0x000fca00000e0604 */
[----:B------:R1:W-:Y:S04]  /*03d0*/  STG.E.U8 desc[UR10][R6.64], RZ ;  /* 0x000000ff06007986 */ /* 0x0003e8000c10110a */
[----:B------:R1:W-:Y:S04]  /*03e0*/  STG.E.U8 desc[UR10][R6.64+0x1], RZ ;  /* 0x000001ff06007986 */ /* 0x0003e8000c10110a */
[----:B------:R1:W-:Y:S04]  /*03f0*/  STG.E.U8 desc[UR10][R6.64+0x2], RZ ;  /* 0x000002ff06007986 */ /* 0x0003e8000c10110a */
[----:B------:R1:W-:Y:S04]  /*0400*/  STG.E.U8 desc[UR10][R6.64+0x3], RZ ;  /* 0x000003ff06007986 */ /* 0x0003e8000c10110a */
[----:B------:R1:W-:Y:S04]  /*0410*/  STG.E.U8 desc[UR10][R6.64+0x4], RZ ;  /* 0x000004ff06007986 */ /* 0x0003e8000c10110a */
[----:B------:R1:W-:Y:S04]  /*0420*/  STG.E.U8 desc[UR10][R6.64+0x5], RZ ;  /* 0x000005ff06007986 */ /* 0x0003e8000c10110a */
[----:B------:R1:W-:Y:S04]  /*0430*/  STG.E.U8 desc[UR10][R6.64+0x6], RZ ;  /* 0x000006ff06007986 */ /* 0x0003e8000c10110a */
[----:B------:R1:W-:Y:S02]  /*0440*/  STG.E.U8 desc[UR10][R6.64+0x7], RZ ;  /* 0x000007ff06007986 */ /* 0x0003e4000c10110a */
.L_x_31:
[----:B------:R-:W-:Y:S05]  /*0450*/  BRA.U !UP1, `(.L_x_28) ;  /* 0x0000000109507547 */ /* 0x000fea000b800000 */
[----:B------:R-:W-:Y:S02]  /*0460*/  UISETP.GE.U32.AND UP0, UPT, UR5, 0x4, UPT ;  /* 0x000000040500788c */ /* 0x000fe4000bf06070 */
[----:B------:R-:W-:-:S04]  /*0470*/  ULOP3.LUT UR7, UR8, 0x3, URZ, 0xc0, !UPT ;  /* 0x0000000308077892 */ /* 0x000fc8000f8ec0ff */
[----:B------:R-:W-:-:S03]  /*0480*/  UISETP.NE.AND UP1, UPT, UR7, URZ, UPT ;  /* 0x000000ff0700728c */ /* 0x000fc6000bf25270 */
[----:B------:R-:W-:Y:S08]  /*0490*/  BRA.U !UP0, `(.L_x_32) ;  /* 0x00000001081c7547 */ /* 0x000ff0000b800000 */
[----:B01----:R-:W-:Y:S01]  /*04a0*/  IADD3 R6, P0, PT, R3, UR4, RZ ;  /* 0x0000000403067c10 */ /* 0x003fe2000ff1e0ff */
[----:B------:R-:W-:-:S04]  /*04b0*/  UIADD3 UR4, UPT, UPT, UR4, 0x4, URZ ;  /* 0x0000000404047890 */ /* 0x000fc8000fffe0ff */
[----:B------:R-:W-:-:S05]  /*04c0*/  IMAD.X R7, RZ, RZ, R4, P0 ;  /* 0x000000ffff077224 */ /* 0x000fca00000e0604 */
[----:B------:R2:W-:Y:S04]  /*04d0*/  STG.E.U8 desc[UR10][R6.64], RZ ;  /* 0x000000ff06007986 */ /* 0x0005e8000c10110a */
[----:B------:R2:W-:Y:S04]  /*04e0*/  STG.E.U8 desc[UR10][R6.64+0x1], RZ ;  /* 0x000001ff06007986 */ /* 0x0005e8000c10110a */
[----:B------:R2:W-:Y:S04]  /*04f0*/  STG.E.U8 desc[UR10][R6.64+0x2], RZ ;  /* 0x000002ff06007986 */ /* 0x0005e8000c10110a */
[----:B------:R2:W-:Y:S02]  /*0500*/  STG.E.U8 desc[UR10][R6.64+0x3], RZ ;  /* 0x000003ff06007986 */ /* 0x0005e4000c10110a */
.L_x_32:
[----:B------:R-:W-:Y:S05]  /*0510*/  BRA.U !UP1, `(.L_x_28) ;  /* 0x0000000109207547 */ /* 0x000fea000b800000 */
[----:B------:R-:W-:-:S05]  /*0520*/  UMOV UR5, URZ ;  /* 0x000000ff00057c82 */ /* 0x000fca0008000000 */
.L_x_33:
[----:B0123--:R-:W-:Y:S01]  /*0530*/  IADD3 R6, P0, PT, R3, UR4, RZ ;  /* 0x0000000403067c10 */ /* 0x00ffe2000ff1e0ff */
[----:B------:R-:W-:Y:S02]  /*0540*/  UIADD3 UR5, UPT, UPT, UR5, 0x1, URZ ;  /* 0x0000000105057890 */ /* 0x000fe4000fffe0ff */
[----:B------:R-:W-:Y:S02]  /*0550*/  UIADD3 UR4, UPT, UPT, UR4, 0x1, URZ ;  /* 0x0000000104047890 */ /* 0x000fe4000fffe0ff */
[----:B------:R-:W-:Y:S01]  /*0560*/  IMAD.X R7, RZ, RZ, R4, P0 ;  /* 0x000000ffff077224 */ /* 0x000fe200000e0604 */
[----:B------:R-:W-:-:S04]  /*0570*/  UISETP.NE.AND UP0, UPT, UR5, UR7, UPT ;  /* 0x000000070500728c */ /* 0x000fc8000bf05270 */
[----:B------:R3:W-:Y:S05]  /*0580*/  STG.E.U8 desc[UR10][R6.64], RZ ;  /* 0x000000ff06007986 */ /* 0x0007ea000c10110a */
[----:B------:R-:W-:Y:S05]  /*0590*/  BRA.U UP0, `(.L_x_33) ;  /* 0xfffffffd00e47547 */ /* 0x000fea000b83ffff */
.L_x_28:
[----:B------:R-:W4:Y:S01]  /*05a0*/  I2F.U32.RP R11, UR8 ;  /* 0x00000008000b7d06 */ /* 0x000f220008209000 */
[----:B-----5:R-:W-:Y:S01]  /*05b0*/  SHF.R.U32.HI R2, RZ, 0x2, R23 ;  /* 0x00000002ff027819 */ /* 0x020fe20000011617 */
[C---:B0123--:R-:W-:Y:S01]  /*05c0*/  IMAD.SHL.U32 R6, R9.reuse, 0x10, RZ ;  /* 0x0000001009067824 */ /* 0x04ffe200078e00ff */
[----:B------:R-:W0:Y:S01]  /*05d0*/  LDC.64 R18, c[0x0][0x390] ;  /* 0x0000e400ff127b82 */ /* 0x000e220000000a00 */
[----:B------:R-:W-:Y:S01]  /*05e0*/  VIADD R22, R22, 0x587c5 ;  /* 0x000587c516167836 */ /* 0x000fe20000000000 */
[----:B------:R-:W-:Y:S01]  /*05f0*/  LOP3.LUT R2, R2, R23, RZ, 0x3c, !PT ;  /* 0x0000001702027212 */ /* 0x000fe200078e3cff */
[----:B------:R-:W-:Y:S02]  /*0600*/  UISETP.GE.AND UP0, UPT, UR8, 0x2, UPT ;  /* 0x000000020800788c */ /* 0x000fe4000bf06270 */
[----:B------:R-:W-:Y:S02]  /*0610*/  ISETP.NE.U32.AND P1, PT, RZ, UR8, PT ;  /* 0x00000008ff007c0c */ /* 0x000fe4000bf25070 */
[----:B------:R-:W-:Y:S01]  /*0620*/  IMAD.SHL.U32 R10, R2, 0x2, RZ ;  /* 0x00000002020a7824 */ /* 0x000fe200078e00ff */
[----:B----4-:R-:W1:Y:S04]  /*0630*/  MUFU.RCP R11, R11 ;  /* 0x0000000b000b7308 */ /* 0x010e680000001000 */
[----:B------:R-:W-:Y:S01]  /*0640*/  LOP3.LUT R21, R9, R6, R10, 0x96, !PT ;  /* 0x0000000609157212 */ /* 0x000fe200078e960a */
[----:B------:R-:W-:-:S02]  /*0650*/  IMAD.MOV.U32 R6, RZ, RZ, RZ ;  /* 0x000000ffff067224 */ /* 0x000fc400078e00ff */
[----:B------:R-:W-:Y:S01]  /*0660*/  IMAD.MOV.U32 R10, RZ, RZ, 0x1 ;  /* 0x00000001ff0a7424 */ /* 0x000fe200078e00ff */
[----:B------:R-:W-:-:S05]  /*0670*/  LOP3.LUT R21, R21, R2, RZ, 0x3c, !PT ;  /* 0x0000000215157212 */ /* 0x000fca00078e3cff */
[----:B------:R-:W-:Y:S02]  /*0680*/  IMAD.IADD R2, R21, 0x1, R22 ;  /* 0x0000000115027824 */ /* 0x000fe400078e0216 */
[----:B0-----:R-:W-:Y:S01]  /*0690*/  IMAD.WIDE R18, R5, 0x4, R18 ;  /* 0x0000000405127825 */ /* 0x001fe200078e0212 */
[----:B------:R-:W-:-:S03]  /*06a0*/  PRMT R5, R10, 0x7610, R5 ;  /* 0x000076100a057816 */ /* 0x000fc60000000005 */
[----:B-1----:R-:W-:-:S06]  /*06b0*/  VIADD R7, R11, 0xffffffe ;  /* 0x0ffffffe0b077836 */ /* 0x002fcc0000000000 */
[----:B------:R-:W0:Y:S02]  /*06c0*/  F2I.FTZ.U32.TRUNC.NTZ R7, R7 ;  /* 0x0000000700077305 */ /* 0x000e24000021f000 */
[----:B0-----:R-:W-:-:S04]  /*06d0*/  IMAD.MOV R12, RZ, RZ, -R7 ;  /* 0x000000ffff0c7224 */ /* 0x001fc800078e0a07 */
[----:B------:R-:W-:-:S04]  /*06e0*/  IMAD R11, R12, UR8, RZ ;  /* 0x000000080c0b7c24 */ /* 0x000fc8000f8e02ff */
[----:B------:R-:W-:-:S06]  /*06f0*/  IMAD.HI.U32 R7, R7, R11, R6 ;  /* 0x0000000b07077227 */ /* 0x000fcc00078e0006 */
[----:B------:R-:W-:-:S04]  /*0700*/  IMAD.HI.U32 R7, R7, R2, RZ ;  /* 0x0000000207077227 */ /* 0x000fc800078e00ff */
[----:B------:R-:W-:-:S04]  /*0710*/  IMAD.MOV R7, RZ, RZ, -R7 ;  /* 0x000000ffff077224 */ /* 0x000fc800078e0a07 */
[----:B------:R-:W-:-:S05]  /*0720*/  IMAD R2, R7, UR8, R2 ;  /* 0x0000000807027c24 */ /* 0x000fca000f8e0202 */
[----:B------:R-:W-:-:S13]  /*0730*/  ISETP.GE.U32.AND P0, PT, R2, UR8, PT ;  /* 0x0000000802007c0c */ /* 0x000fda000bf06070 */
[----:B------:R-:W-:-:S05]  /*0740*/  @P0 VIADD R2, R2, -UR8 ;  /* 0x8000000802020c36 */ /* 0x000fca0008000000 */
[----:B------:R-:W-:-:S13]  /*0750*/  ISETP.GE.U32.AND P0, PT, R2, UR8, PT ;  /* 0x0000000802007c0c */ /* 0x000fda000bf06070 */
[----:B------:R-:W-:Y:S01]  /*0760*/  @P0 VIADD R2, R2, -UR8 ;  /* 0x8000000802020c36 */ /* 0x000fe20008000000 */
[----:B------:R-:W-:-:S04]  /*0770*/  @!P1 LOP3.LUT R2, RZ, UR8, RZ, 0x33, !PT ;  /* 0x00000008ff029c12 */ /* 0x000fc8000f8e33ff */
[----:B------:R-:W-:Y:S01]  /*0780*/  SHF.R.S32.HI R7, RZ, 0x1f, R2 ;  /* 0x0000001fff077819 */ /* 0x000fe20000011402 */
[----:B------:R0:W-:Y:S01]  /*0790*/  STG.E desc[UR10][R18.64], R2 ;  /* 0x0000000212007986 */ /* 0x0001e2000c10190a */
[----:B------:R-:W-:-:S04]  /*07a0*/  IADD3 R6, P0, PT, R2, R3, RZ ;  /* 0x0000000302067210 */ /* 0x000fc80007f1e0ff */
[----:B------:R-:W-:-:S05]  /*07b0*/  IADD3.X R7, PT, PT, R7, R4, RZ, P0, !PT ;  /* 0x0000000407077210 */ /* 0x000fca00007fe4ff */
[----:B------:R0:W-:Y:S01]  /*07c0*/  STG.E.U8 desc[UR10][R6.64], R5 ;  /* 0x0000000506007986 */ /* 0x0001e2000c10110a */
[----:B------:R-:W-:Y:S05]  /*07d0*/  BRA.U !UP0, `(.L_x_34) ;  /* 0x0000001908207547 */ /* 0x000fea000b800000 */
[----:B------:R-:W1:Y:S01]  /*07e0*/  LDCU.64 UR8, c[0x0][0x3b0] ;  /* 0x00007600ff0877ac */ /* 0x000e620008000a00 */
[----:B------:R-:W2:Y:S01]  /*07f0*/  LDC.64 R14, c[0x0][0x3b0] ;  /* 0x0000ec00ff0e7b82 */ /* 0x000ea20000000a00 */
[----:B0-----:R-:W-:Y:S01]  /*0800*/  IMAD.MOV.U32 R5, RZ, RZ, R2 ;  /* 0x000000ffff057224 */ /* 0x001fe200078e0002 */
[----:B------:R-:W0:Y:S01]  /*0810*/  LDCU.64 UR12, c[0x0][0x3a8] ;  /* 0x00007500ff0c77ac */ /* 0x000e220008000a00 */
[----:B------:R-:W3:Y:S01]  /*0820*/  LDCU UR5, c[0x0][0x3ac] ;  /* 0x00007580ff0577ac */ /* 0x000ee20008000800 */
[----:B------:R-:W-:Y:S01]  /*0830*/  UMOV UR17, 0x1 ;  /* 0x0000000100117882 */ /* 0x000fe20000000000 */
[----:B-1----:R-:W-:Y:S02]  /*0840*/  USHF.R.U32.HI UR4, URZ, 0x14, UR9 ;  /* 0x00000014ff047899 */ /* 0x002fe40008011609 */
[----:B------:R-:W-:Y:S02]  /*0850*/  UISETP.GE.AND UP1, UPT, UR9, URZ, UPT ;  /* 0x000000ff0900728c */ /* 0x000fe4000bf26270 */
[----:B------:R-:W-:Y:S01]  /*0860*/  ULOP3.LUT UR4, UR4, 0x7ff, URZ, 0xc0, !UPT ;  /* 0x000007ff04047892 */ /* 0x000fe2000f8ec0ff */
[----:B0-----:R-:W0:Y:S03]  /*0870*/  FRND.F64.TRUNC R16, UR12 ;  /* 0x0000000c00107d13 */ /* 0x001e26000830d800 */
[----:B------:R-:W-:Y:S01]  /*0880*/  UIADD3 UR4, UPT, UPT, UR4, -0x3f4, URZ ;  /* 0xfffffc0c04047890 */ /* 0x000fe2000fffe0ff */
[----:B------:R-:W-:-:S03]  /*0890*/  PLOP3.LUT P3, PT, PT, PT, UP1, 0x80, 0x8 ;  /* 0x000000000008781c */ /* 0x000fc60003f6f018 */
[----:B------:R-:W-:Y:S02]  /*08a0*/  USHF.L.U32 UR14, UR8, UR4, URZ ;  /* 0x00000004080e7299 */ /* 0x000fe400080006ff */
[----:B------:R-:W-:Y:S02]  /*08b0*/  USHF.L.U64.HI UR4, UR8, UR4, UR9 ;  /* 0x0000000408047299 */ /* 0x000fe40008010209 */
[----:B------:R-:W-:-:S04]  /*08c0*/  UISETP.NE.U32.AND UP0, UPT, UR14, URZ, UPT ;  /* 0x000000ff0e00728c */ /* 0x000fc8000bf05070 */
[----:B------:R-:W-:-:S06]  /*08d0*/  UISETP.NE.AND.EX UP0, UPT, UR4, -0x80000000, UPT, UP0 ;  /* 0x800000000400788c */ /* 0x000fcc000bf05300 */
[----:B------:R-:W-:Y:S01]  /*08e0*/  PLOP3.LUT P1, PT, PT, PT, UP0, 0x80, 0x8 ;  /* 0x000000000008781c */ /* 0x000fe20003f2f008 */
[----:B---3--:R-:W-:-:S04]  /*08f0*/  UISETP.GE.AND UP0, UPT, UR5, URZ, UPT ;  /* 0x000000ff0500728c */ /* 0x008fc8000bf06270 */
[----:B------:R-:W-:-:S03]  /*0900*/  USEL UR15, URZ, 0x7ff00000, !UP0 ;  /* 0x7ff00000ff0f7887 */ /* 0x000fc6000c000000 */
[----:B------:R-:W-:Y:S01]  /*0910*/  VOTEU.ANY UP0, P3 ;  /* 0x0000000000ff7886 */ /* 0x000fe20001800100 */
[----:B------:R-:W-:-:S04]  /*0920*/  USEL UR16, URZ, 0x7ff00000, !UP0 ;  /* 0x7ff00000ff107887 */ /* 0x000fc8000c000000 */
[----:B--2---:R-:W-:Y:S01]  /*0930*/  DSETP.NEU.AND P1, PT, |R14|, 0.5, !P1 ;  /* 0x3fe000000e00742a */ /* 0x004fe20004f2d200 */
[----:B0-----:R-:W1:-:S13]  /*0940*/  FRND.F64.TRUNC R14, R14 ;  /* 0x0000000e000e7313 */ /* 0x001e5a000030d800 */
.L_x_65:
[----:B------:R-:W0:Y:S01]  /*0950*/  LDCU UR5, c[0x0][0x3a0] ;  /* 0x00007400ff0577ac */ /* 0x000e220008000800 */
[----:B------:R-:W-:Y:S01]  /*0960*/  IMAD.MOV.U32 R6, RZ, RZ, R8 ;  /* 0x000000ffff067224 */ /* 0x000fe200078e0008 */
[----:B------:R-:W-:Y:S01]  /*0970*/  CS2R R12, SRZ ;  /* 0x00000000000c7805 */ /* 0x000fe2000001ff00 */
[----:B------:R-:W-:Y:S01]  /*0980*/  IMAD.MOV.U32 R7, RZ, RZ, R9 ;  /* 0x000000ffff077224 */ /* 0x000fe200078e0009 */
[----:B------:R-:W2:Y:S01]  /*0990*/  LDCU.64 UR8, c[0x0][0x3a8] ;  /* 0x00007500ff0877ac */ /* 0x000ea20008000a00 */
[----:B------:R-:W-:Y:S02]  /*09a0*/  IMAD.MOV.U32 R20, RZ, RZ, R21 ;  /* 0x000000ffff147224 */ /* 0x000fe400078e0015 */
[----:B------:R-:W-:Y:S01]  /*09b0*/  IMAD.MOV.U32 R54, RZ, RZ, R3 ;  /* 0x000000ffff367224 */ /* 0x000fe200078e0003 */
[----:B------:R-:W3:Y:S01]  /*09c0*/  LDCU.64 UR12, c[0x0][0x3b0] ;  /* 0x00007600ff0c77ac */ /* 0x000ee20008000a00 */
[----:B------:R-:W-:Y:S01]  /*09d0*/  IMAD.MOV.U32 R55, RZ, RZ, R4 ;  /* 0x000000ffff377224 */ /* 0x000fe200078e0004 */
[----:B------:R-:W4:Y:S01]  /*09e0*/  LDCU UR24, c[0x0][0x3ac] ;  /* 0x00007580ff1877ac */ /* 0x000f220008000800 */
[----:B------:R-:W1:Y:S01]  /*09f0*/  LDCU UR25, c[0x0][0x3b4] ;  /* 0x00007680ff1977ac */ /* 0x000e620008000800 */
[----:B0-----:R-:W-:Y:S01]  /*0a00*/  IMAD R23, R5, UR5, RZ ;  /* 0x0000000505177c24 */ /* 0x001fe2000f8e02ff */
[----:B------:R-:W-:Y:S01]  /*0a10*/  UIADD3 UR18, UPT, UPT, -UR5, URZ, URZ ;  /* 0x000000ff05127290 */ /* 0x000fe2000fffe1ff */
[----:B------:R-:W-:-:S11]  /*0a20*/  UMOV UR7, UR6 ;  /* 0x0000000600077c82 */ /* 0x000fd60008000000 */
.L_x_49:
[----:B------:R-:W5:Y:S01]  /*0a30*/  LDG.E.U8 R2, desc[UR10][R54.64] ;  /* 0x0000000a36027981 */ /* 0x000f62000c1e1100 */
[----:B------:R-:W-:Y:S01]  /*0a40*/  BSSY.RECONVERGENT B0, `(.L_x_35) ;  /* 0x00000a6000007945 */ /* 0x000fe20003800200 */
[----:B-----5:R-:W-:-:S13]  /*0a50*/  ISETP.NE.AND P0, PT, R2, RZ, PT ;  /* 0x000000ff0200720c */ /* 0x020fda0003f05270 */
[----:B0-----:R-:W-:Y:S05]  /*0a60*/  @P0 BRA `(.L_x_36) ;  /* 0x0000000800880947 */ /* 0x001fea0003800000 */
[----:B------:R-:W0:Y:S08]  /*0a70*/  LDC.64 R8, c[0x0][0x388] ;  /* 0x0000e200ff087b82 */ /* 0x000e300000000a00 */
[----:B------:R-:W1:Y:S08]  /*0a80*/  LDC.64 R52, c[0x0][0x380] ;  /* 0x0000e000ff347b82 */ /* 0x000e700000000a00 */
[----:B------:R-:W2:Y:S01]  /*0a90*/  LDC.64 R32, c[0x0][0x3a8] ;  /* 0x0000ea00ff207b82 */ /* 0x000ea20000000a00 */
[----:B0-----:R-:W-:-:S06]  /*0aa0*/  IMAD.WIDE R8, R23, 0x4, R8 ;  /* 0x0000000417087825 */ /* 0x001fcc00078e0208 */
[----:B------:R0:W3:Y:S01]  /*0ab0*/  LDG.E R8, desc[UR10][R8.64] ;  /* 0x0000000a08087981 */ /* 0x0000e2000c1e1900 */
[----:B-1----:R-:W-:-:S06]  /*0ac0*/  IMAD.WIDE R52, R23, 0x8, R52 ;  /* 0x0000000817347825 */ /* 0x002fcc00078e0234 */
[----:B------:R-:W5:Y:S01]  /*0ad0*/  LDG.E.64 R52, desc[UR10][R52.64] ;  /* 0x0000000a34347981 */ /* 0x000f62000c1e1b00 */
[----:B------:R-:W-:Y:S01]  /*0ae0*/  UMOV UR20, 0xe826d695 ;  /* 0xe826d69500147882 */ /* 0x000fe20000000000 */
[----:B------:R-:W-:Y:S01]  /*0af0*/  UMOV UR21, 0x3e112e0b ;  /* 0x3e112e0b00157882 */ /* 0x000fe20000000000 */
[----:B--2---:R-:W-:Y:S01]  /*0b00*/  SHF.R.U32.HI R2, RZ, 0x14, R33 ;  /* 0x00000014ff027819 */ /* 0x004fe20000011621 */
[----:B------:R-:W-:Y:S01]  /*0b10*/  DSETP.NEU.AND P2, PT, R16, UR8, PT ;  /* 0x0000000810007e2a */ /* 0x000fe2000bf4d000 */
[----:B------:R-:W-:Y:S02]  /*0b20*/  BSSY.RECONVERGENT B1, `(.L_x_37) ;  /* 0x000000f000017945 */ /* 0x000fe40003800200 */
[----:B------:R-:W-:-:S05]  /*0b30*/  LOP3.LUT R2, R2, 0x7ff, RZ, 0xc0, !PT ;  /* 0x000007ff02027812 */ /* 0x000fca00078ec0ff */
[----:B0-----:R-:W-:Y:S01]  /*0b40*/  VIADD R9, R2, 0xfffffc0c ;  /* 0xfffffc0c02097836 */ /* 0x001fe20000000000 */
[----:B------:R-:W-:Y:S01]  /*0b50*/  MOV R2, 0xc10 ;  /* 0x00000c1000027802 */ /* 0x000fe20000000f00 */
[----:B---3--:R0:W1:Y:S03]  /*0b60*/  F2F.F64.F32 R10, R8 ;  /* 0x00000008000a7310 */ /* 0x0080660000201800 */
[CC--:B0-----:R-:W-:Y:S02]  /*0b70*/  SHF.L.U64.HI R8, R32.reuse, R9.reuse, R33 ;  /* 0x0000000920087219 */ /* 0x0c1fe40000010221 */
[----:B------:R-:W-:Y:S01]  /*0b80*/  SHF.L.U32 R9, R32, R9, RZ ;  /* 0x0000000920097219 */ /* 0x000fe200000006ff */
[----:B-1----:R-:W-:Y:S01]  /*0b90*/  DSETP.GEU.AND P0, PT, R10, UR20, PT ;  /* 0x000000140a007e2a */ /* 0x002fe2000bf0e000 */
[----:B------:R-:W0:Y:S05]  /*0ba0*/  LDCU.64 UR20, c[0x0][0x3a8] ;  /* 0x00007500ff1477ac */ /* 0x000e2a0008000a00 */
[----:B------:R-:W-:-:S02]  /*0bb0*/  FSEL R10, R10, -3.68934881474191032320e+19, P0 ;  /* 0xe00000000a0a7808 */ /* 0x000fc40000000000 */
[----:B------:R-:W-:-:S06]  /*0bc0*/  FSEL R11, R11, 0.14177720248699188232, P0 ;  /* 0x3e112e0b0b0b7808 */ /* 0x000fcc0000000000 */
[----:B------:R-:W-:Y:S01]  /*0bd0*/  DADD R58, -RZ, |R10| ;  /* 0x00000000ff3a7229 */ /* 0x000fe2000000050a */
[----:B0-----:R-:W-:Y:S02]  /*0be0*/  IMAD.U32 R56, RZ, RZ, UR20 ;  /* 0x00000014ff387e24 */ /* 0x001fe4000f8e00ff */
[----:B------:R-:W-:-:S08]  /*0bf0*/  IMAD.U32 R57, RZ, RZ, UR21 ;  /* 0x00000015ff397e24 */ /* 0x000fd0000f8e00ff */
[----:B----45:R-:W-:Y:S05]  /*0c00*/  CALL.REL.NOINC `($_Z22construct_tours_kernelPKdPKfPiP17curandStateXORWOWiddPb$__internal_accurate_pow) ;  /* 0x0000001400e87944 */ /* 0x030fea0003c00000 */
[----:B------:R-:W-:Y:S05]  /*0c10*/  BSYNC.RECONVERGENT B1 ;  /* 0x0000000000017941 */ /* 0x000fea0003800200 */
.L_x_37:
[----:B------:R-:W0:Y:S01]  /*0c20*/  LDC.64 R32, c[0x0][0x3a8] ;  /* 0x0000ea00ff207b82 */ /* 0x000e220000000a00 */
[----:B------:R-:W-:Y:S01]  /*0c30*/  DADD R36, -RZ, -R34 ;  /* 0x00000000ff247229 */ /* 0x000fe20000000922 */
[----:B------:R-:W-:Y:S01]  /*0c40*/  ISETP.GE.AND P4, PT, R11, RZ, PT ;  /* 0x000000ff0b00720c */ /* 0x000fe20003f86270 */
[----:B------:R-:W-:Y:S01]  /*0c50*/  BSSY.RECONVERGENT B1, `(.L_x_38) ;  /* 0x000001f000017945 */ /* 0x000fe20003800200 */
[----:B------:R-:W-:-:S04]  /*0c60*/  ISETP.EQ.U32.AND P0, PT, R9, RZ, PT ;  /* 0x000000ff0900720c */ /* 0x000fc80003f02070 */
[----:B------:R-:W-:-:S04]  /*0c70*/  ISETP.EQ.AND.EX P0, PT, R8, -0x80000000, !P4, P0 ;  /* 0x800000000800780c */ /* 0x000fc80006702300 */
[----:B------:R-:W-:Y:S02]  /*0c80*/  FSEL R8, R36, R34, P0 ;  /* 0x0000002224087208 */ /* 0x000fe40000000000 */
[----:B------:R-:W-:Y:S02]  /*0c90*/  FSEL R9, R37, R35, P0 ;  /* 0x0000002325097208 */ /* 0x000fe40000000000 */
[----:B------:R-:W-:Y:S02]  /*0ca0*/  @P2 FSEL R8, R8, RZ, P4 ;  /* 0x000000ff08082208 */ /* 0x000fe40002000000 */
[----:B------:R-:W-:Y:S01]  /*0cb0*/  @P2 FSEL R9, R9, -QNAN , P4 ;  /* 0xfff8000009092808 */ /* 0x000fe20002000000 */
[----:B0-----:R-:W-:-:S10]  /*0cc0*/  DADD R38, R10, R32 ;  /* 0x000000000a267229 */ /* 0x001fd40000000020 */
[----:B------:R-:W-:-:S04]  /*0cd0*/  LOP3.LUT R38, R39, 0x7ff00000, RZ, 0xc0, !PT ;  /* 0x7ff0000027267812 */ /* 0x000fc800078ec0ff */
[----:B------:R-:W-:-:S13]  /*0ce0*/  ISETP.NE.AND P5, PT, R38, 0x7ff00000, PT ;  /* 0x7ff000002600780c */ /* 0x000fda0003fa5270 */
[----:B------:R-:W-:Y:S05]  /*0cf0*/  @P5 BRA `(.L_x_39) ;  /* 0x0000000000505947 */ /* 0x000fea0003800000 */
[----:B------:R-:W-:-:S14]  /*0d00*/  DSETP.NAN.AND P2, PT, R10, R32, PT ;  /* 0x000000200a00722a */ /* 0x000fdc0003f48000 */
[----:B------:R-:W-:Y:S01]  /*0d10*/  @P2 DADD R8, R10, R32 ;  /* 0x000000000a082229 */ /* 0x000fe20000000020 */
[----:B------:R-:W-:Y:S10]  /*0d20*/  @P2 BRA `(.L_x_39) ;  /* 0x0000000000442947 */ /* 0x000ff40003800000 */
[----:B------:R-:W-:-:S14]  /*0d30*/  DSETP.NEU.AND P2, PT, |R32|, +INF , PT ;  /* 0x7ff000002000742a */ /* 0x000fdc0003f4d200 */
[----:B------:R-:W-:Y:S05]  /*0d40*/  @P2 BRA `(.L_x_40) ;  /* 0x0000000000182947 */ /* 0x000fea0003800000 */
[----:B------:R-:W-:Y:S01]  /*0d50*/  ISETP.LE.AND P2, PT, RZ, UR24, PT ;  /* 0x00000018ff007c0c */ /* 0x000fe2000bf43270 */
[----:B------:R-:W-:Y:S01]  /*0d60*/  DSETP.GT.AND P0, PT, |R10|, 1, PT ;  /* 0x3ff000000a00742a */ /* 0x000fe20003f04200 */
[----:B------:R-:W-:-:S05]  /*0d70*/  IMAD.MOV.U32 R8, RZ, RZ, RZ ;  /* 0x000000ffff087224 */ /* 0x000fca00078e00ff */
[----:B------:R-:W-:-:S06]  /*0d80*/  SEL R9, RZ, 0x7ff00000, !P0 ;  /* 0x7ff00000ff097807 */ /* 0x000fcc0004000000 */
[----:B------:R-:W-:Y:S01]  /*0d90*/  @!P2 LOP3.LUT R9, R9, 0x7ff00000, RZ, 0x3c, !PT ;  /* 0x7ff000000909a812 */ /* 0x000fe200078e3cff */
[----:B------:R-:W-:Y:S06]  /*0da0*/  BRA `(.L_x_39) ;  /* 0x0000000000247947 */ /* 0x000fec0003800000 */
.L_x_40:
[----:B------:R-:W-:Y:S01]  /*0db0*/  DSETP.NEU.AND P4, PT, |R10|, +INF , PT ;  /* 0x7ff000000a00742a */ /* 0x000fe20003f8d200 */
[----:B------:R-:W-:-:S13]  /*0dc0*/  IMAD.U32 R32, RZ, RZ, UR15 ;  /* 0x0000000fff207e24 */ /* 0x000fda000f8e00ff */
[----:B------:R-:W0:Y:S01]  /*0dd0*/  @!P4 LDC R2, c[0x0][0x3ac] ;  /* 0x0000eb00ff02cb82 */ /* 0x000e220000000800 */
[----:B------:R-:W-:Y:S02]  /*0de0*/  @!P4 VIADD R32, R32, 0x80000000 ;  /* 0x800000002020c836 */ /* 0x000fe40000000000 */
[----:B------:R-:W-:Y:S01]  /*0df0*/  @!P4 IMAD.MOV.U32 R8, RZ, RZ, RZ ;  /* 0x000000ffff08c224 */ /* 0x000fe200078e00ff */
[----:B0-----:R-:W-:-:S04]  /*0e00*/  @!P4 LOP3.LUT R2, R2, 0x7fffffff, RZ, 0xc0, !PT ;  /* 0x7fffffff0202c812 */ /* 0x001fc800078ec0ff */
[----:B------:R-:W-:-:S04]  /*0e10*/  @!P4 ISETP.NE.AND P2, PT, R2, 0x3fe00000, PT ;  /* 0x3fe000000200c80c */ /* 0x000fc80003f45270 */
[----:B------:R-:W-:-:S04]  /*0e20*/  @!P4 SEL R32, R32, UR15, P2 ;  /* 0x0000000f2020cc07 */ /* 0x000fc80009000000 */
[----:B------:R-:W-:-:S07]  /*0e30*/  @!P4 SEL R9, R32, UR15, P0 ;  /* 0x0000000f2009cc07 */ /* 0x000fce0008000000 */
.L_x_39:
[----:B------:R-:W-:Y:S05]  /*0e40*/  BSYNC.RECONVERGENT B1 ;  /* 0x0000000000017941 */ /* 0x000fea0003800200 */
.L_x_38:
[----:B------:R-:W-:Y:S01]  /*0e50*/  UMOV UR20, 0xe826d695 ;  /* 0xe826d69500147882 */ /* 0x000fe20000000000 */
[----:B------:R-:W-:Y:S01]  /*0e60*/  UMOV UR21, 0x3e112e0b ;  /* 0x3e112e0b00157882 */ /* 0x000fe20000000000 */
[----:B------:R-:W-:Y:S01]  /*0e70*/  BSSY.RECONVERGENT B1, `(.L_x_41) ;  /* 0x0000011000017945 */ /* 0x000fe20003800200 */
[----:B------:R-:W-:-:S06]  /*0e80*/  DSETP.GEU.AND P0, PT, R52, UR20, PT ;  /* 0x0000001434007e2a */ /* 0x000fcc000bf0e000 */
[----:B------:R-:W-:Y:S02]  /*0e90*/  FSEL R33, R53, 0.14177720248699188232, P0 ;  /* 0x3e112e0b35217808 */ /* 0x000fe40000000000 */
[----:B------:R-:W-:Y:S02]  /*0ea0*/  FSEL R32, R52, -3.15148470387858640313e+24, P0 ;  /* 0xe826d69534207808 */ /* 0x000fe40000000000 */
[----:B------:R-:W0:Y:S01]  /*0eb0*/  MUFU.RCP64H R35, R33 ;  /* 0x0000002100237308 */ /* 0x000e220000001800 */
[----:B------:R-:W-:-:S05]  /*0ec0*/  VIADD R34, R33, 0x300402 ;  /* 0x0030040221227836 */ /* 0x000fca0000000000 */
[----:B------:R-:W-:Y:S01]  /*0ed0*/  FSETP.GEU.AND P0, PT, |R34|, 5.8789094863358348022e-39, PT ;  /* 0x004004022200780b */ /* 0x000fe20003f0e200 */
[----:B0-----:R-:W-:-:S08]  /*0ee0*/  DFMA R36, R34, -R32, 1 ;  /* 0x3ff000002224742b */ /* 0x001fd00000000820 */
[----:B------:R-:W-:-:S08]  /*0ef0*/  DFMA R36, R36, R36, R36 ;  /* 0x000000242424722b */ /* 0x000fd00000000024 */
[----:B------:R-:W-:-:S08]  /*0f00*/  DFMA R36, R34, R36, R34 ;  /* 0x000000242224722b */ /* 0x000fd00000000022 */
[----:B------:R-:W-:-:S08]  /*0f10*/  DFMA R52, R36, -R32, 1 ;  /* 0x3ff000002434742b */ /* 0x000fd00000000820 */
[----:B------:R-:W-:Y:S01]  /*0f20*/  DFMA R52, R36, R52, R36 ;  /* 0x000000342434722b */ /* 0x000fe20000000024 */
[----:B------:R-:W-:Y:S10]  /*0f30*/  @P0 BRA `(.L_x_42) ;  /* 0x0000000000100947 */ /* 0x000ff40003800000 */
[----:B------:R-:W-:-:S04]  /*0f40*/  LOP3.LUT R2, R33, 0x7fffffff, RZ, 0xc0, !PT ;  /* 0x7fffffff21027812 */ /* 0x000fc800078ec0ff */
[----:B------:R-:W-:Y:S02]  /*0f50*/  IADD3 R36, PT, PT, R2, -0x100000, RZ ;  /* 0xfff0000002247810 */ /* 0x000fe40007ffe0ff */
[----:B------:R-:W-:-:S07]  /*0f60*/  MOV R2, 0xf80 ;  /* 0x00000f8000027802 */ /* 0x000fce0000000f00 */
[----:B------:R-:W-:Y:S05]  /*0f70*/  CALL.REL.NOINC `($__internal_1_$__cuda_sm20_dblrcp_rn_slowpath_v3) ;  /* 0x0000001000647944 */ /* 0x000fea0003c00000 */
.L_x_42:
[----:B------:R-:W-:Y:S05]  /*0f80*/  BSYNC.RECONVERGENT B1 ;  /* 0x0000000000017941 */ /* 0x000fea0003800200 */
.L_x_41:
[----:B------:R-:W-:Y:S01]  /*0f90*/  DSETP.NEU.AND P4, PT, R52, RZ, PT ;  /* 0x000000ff3400722a */ /* 0x000fe20003f8d000 */
[----:B------:R-:W-:Y:S01]  /*0fa0*/  PLOP3.LUT P0, PT, PT, PT, PT, 0x80, 0x8 ;  /* 0x000000000008781c */ /* 0x000fe20003f0f070 */
[----:B------:R-:W-:-:S12]  /*0fb0*/  BSSY.RECONVERGENT B1, `(.L_x_43) ;  /* 0x000001f000017945 */ /* 0x000fd80003800200 */
[----:B------:R-:W0:Y:S01]  /*0fc0*/  @!P4 LDC R2, c[0x0][0x3b4] ;  /* 0x0000ed00ff02cb82 */ /* 0x000e220000000800 */
[----:B------:R-:W-:Y:S01]  /*0fd0*/  @!P4 SEL R33, R53, RZ, P1 ;  /* 0x000000ff3521c207 */ /* 0x000fe20000800000 */
[----:B------:R-:W-:Y:S01]  /*0fe0*/  @!P4 IMAD.MOV.U32 R32, RZ, RZ, RZ ;  /* 0x000000ffff20c224 */ /* 0x000fe200078e00ff */
[----:B------:R-:W-:Y:S02]  /*0ff0*/  @!P4 PLOP3.LUT P2, PT, P1, PT, PT, 0x80, 0x8 ;  /* 0x000000000008c81c */ /* 0x000fe40000f4f070 */
[----:B0-----:R-:W-:-:S04]  /*1000*/  @!P4 ISETP.GE.AND P3, PT, R2, RZ, PT ;  /* 0x000000ff0200c20c */ /* 0x001fc80003f66270 */
[----:B------:R-:W-:-:S13]  /*1010*/  @!P4 PLOP3.LUT P0, PT, P3, PT, PT, 0x80, 0x8 ;  /* 0x000000000008c81c */ /* 0x000fda0001f0f070 */
[----:B------:R-:W-:Y:S01]  /*1020*/  @!P0 LOP3.LUT R33, R33, 0x7ff00000, RZ, 0xfc, !PT ;  /* 0x7ff0000021218812 */ /* 0x000fe200078efcff */
[----:B------:R-:W-:Y:S06]  /*1030*/  @!P4 BRA `(.L_x_44) ;  /* 0x000000000058c947 */ /* 0x000fec0003800000 */
[----:B------:R-:W0:Y:S01]  /*1040*/  LDCU.64 UR20, c[0x0][0x3b0] ;  /* 0x00007600ff1477ac */ /* 0x000e220008000a00 */
[----:B------:R-:W-:Y:S01]  /*1050*/  DADD R58, -RZ, |R52| ;  /* 0x00000000ff3a7229 */ /* 0x000fe20000000534 */
[----:B------:R-:W-:Y:S01]  /*1060*/  BSSY.RECONVERGENT B2, `(.L_x_45) ;  /* 0x0000005000027945 */ /* 0x000fe20003800200 */
[----:B------:R-:W-:Y:S01]  /*1070*/  MOV R2, 0x10b0 ;  /* 0x000010b000027802 */ /* 0x000fe20000000f00 */
[----:B0-----:R-:W-:Y:S02]  /*1080*/  IMAD.U32 R56, RZ, RZ, UR20 ;  /* 0x00000014ff387e24 */ /* 0x001fe4000f8e00ff */
[----:B------:R-:W-:-:S07]  /*1090*/  IMAD.U32 R57, RZ, RZ, UR21 ;  /* 0x00000015ff397e24 */ /* 0x000fce000f8e00ff */
[----:B------:R-:W-:Y:S05]  /*10a0*/  CALL.REL.NOINC `($_Z22construct_tours_kernelPKdPKfPiP17curandStateXORWOWiddPb$__internal_accurate_pow) ;  /* 0x0000001000c07944 */ /* 0x000fea0003c00000 */
[----:B------:R-:W-:Y:S05]  /*10b0*/  BSYNC.RECONVERGENT B2 ;  /* 0x0000000000027941 */ /* 0x000fea0003800200 */
.L_x_45:
[----:B------:R-:W-:Y:S01]  /*10c0*/  UISETP.NE.U32.AND UP0, UPT, UR14, URZ, UPT ;  /* 0x000000ff0e00728c */ /* 0x000fe2000bf05070 */
[----:B------:R-:W-:Y:S01]  /*10d0*/  DADD R32, -RZ, -R34 ;  /* 0x00000000ff207229 */ /* 0x000fe20000000922 */
[----:B------:R-:W-:Y:S01]  /*10e0*/  ISETP.GE.AND P4, PT, R53, RZ, PT ;  /* 0x000000ff3500720c */ /* 0x000fe20003f86270 */
[----:B------:R-:W-:Y:S01]  /*10f0*/  DSETP.NEU.AND P0, PT, R14, UR12, PT ;  /* 0x0000000c0e007e2a */ /* 0x000fe2000bf0d000 */
[----:B------:R-:W-:-:S06]  /*1100*/  UISETP.NE.AND.EX UP0, UPT, UR4, -0x80000000, UPT, UP0 ;  /* 0x800000000400788c */ /* 0x000fcc000bf05300 */
[----:B------:R-:W-:Y:S02]  /*1110*/  PLOP3.LUT P5, PT, PT, PT, UP0, 0x80, 0x8 ;  /* 0x000000000008781c */ /* 0x000fe40003faf008 */
[----:B------:R-:W-:Y:S02]  /*1120*/  PLOP3.LUT P2, PT, PT, PT, UP0, 0x80, 0x8 ;  /* 0x000000000008781c */ /* 0x000fe40003f4f008 */
[-C--:B------:R-:W-:Y:S02]  /*1130*/  FSEL R37, R32, R34.reuse, !P5 ;  /* 0x0000002220257208 */ /* 0x080fe40006800000 */
[-C--:B------:R-:W-:Y:S02]  /*1140*/  FSEL R2, R33, R35.reuse, !P5 ;  /* 0x0000002321027208 */ /* 0x080fe40006800000 */
[----:B------:R-:W-:Y:S02]  /*1150*/  FSEL R32, R37, R34, !P4 ;  /* 0x0000002225207208 */ /* 0x000fe40006000000 */
[----:B------:R-:W-:-:S02]  /*1160*/  FSEL R33, R2, R35, !P4 ;  /* 0x0000002302217208 */ /* 0x000fc40006000000 */
[----:B------:R-:W-:Y:S02]  /*1170*/  PLOP3.LUT P2, PT, P2, PT, PT, 0x8, 0x80 ;  /* 0x000000000080781c */ /* 0x000fe4000174e170 */
[----:B------:R-:W-:Y:S02]  /*1180*/  @P0 FSEL R32, R32, RZ, P4 ;  /* 0x000000ff20200208 */ /* 0x000fe40002000000 */
[----:B------:R-:W-:-:S09]  /*1190*/  @P0 FSEL R33, R33, -QNAN , P4 ;  /* 0xfff8000021210808 */ /* 0x000fd20002000000 */
.L_x_44:
[----:B------:R-:W-:Y:S05]  /*11a0*/  BSYNC.RECONVERGENT B1 ;  /* 0x0000000000017941 */ /* 0x000fea0003800200 */
.L_x_43:
[----:B------:R-:W0:Y:S01]  /*11b0*/  LDC.64 R36, c[0x0][0x3b0] ;  /* 0x0000ec00ff247b82 */ /* 0x000e220000000a00 */
[----:B------:R-:W-:Y:S01]  /*11c0*/  BSSY.RECONVERGENT B1, `(.L_x_46) ;  /* 0x000001c000017945 */ /* 0x000fe20003800200 */
[----:B0-----:R-:W-:-:S10]  /*11d0*/  DADD R34, R52, R36 ;  /* 0x0000000034227229 */ /* 0x001fd40000000024 */
[----:B------:R-:W-:-:S04]  /*11e0*/  LOP3.LUT R34, R35, 0x7ff00000, RZ, 0xc0, !PT ;  /* 0x7ff0000023227812 */ /* 0x000fc800078ec0ff */
[----:B------:R-:W-:-:S13]  /*11f0*/  ISETP.NE.AND P0, PT, R34, 0x7ff00000, PT ;  /* 0x7ff000002200780c */ /* 0x000fda0003f05270 */
[----:B------:R-:W-:Y:S05]  /*1200*/  @P0 BRA `(.L_x_47) ;  /* 0x00000000005c0947 */ /* 0x000fea0003800000 */
[----:B------:R-:W-:-:S14]  /*1210*/  DSETP.NAN.AND P0, PT, R52, R36, PT ;  /* 0x000000243400722a */ /* 0x000fdc0003f08000 */
[----:B------:R-:W-:Y:S01]  /*1220*/  @P0 DADD R32, R52, R36 ;  /* 0x0000000034200229 */ /* 0x000fe20000000024 */
[----:B------:R-:W-:Y:S10]  /*1230*/  @P0 BRA `(.L_x_47) ;  /* 0x0000000000500947 */ /* 0x000ff40003800000 */
[----:B------:R-:W-:Y:S01]  /*1240*/  DSETP.NEU.AND P5, PT, |R36|, +INF , PT ;  /* 0x7ff000002400742a */ /* 0x000fe20003fad200 */
[----:B------:R-:W-:-:S13]  /*1250*/  PLOP3.LUT P0, PT, PT, PT, PT, 0x80, 0x8 ;  /* 0x000000000008781c */ /* 0x000fda0003f0f070 */
[----:B------:R-:W-:Y:S01]  /*1260*/  @!P5 PLOP3.LUT P0, PT, P3, PT, PT, 0x80, 0x8 ;  /* 0x000000000008d81c */ /* 0x000fe20001f0f070 */
[----:B------:R-:W-:Y:S01]  /*1270*/  @!P5 DSETP.GT.AND P4, PT, |R52|, 1, PT ;  /* 0x3ff000003400d42a */ /* 0x000fe20003f84200 */
[----:B------:R-:W-:-:S05]  /*1280*/  @!P5 IMAD.MOV.U32 R32, RZ, RZ, RZ ;  /* 0x000000ffff20d224 */ /* 0x000fca00078e00ff */
[----:B------:R-:W-:-:S06]  /*1290*/  @!P5 SEL R2, RZ, 0x7ff00000, !P4 ;  /* 0x7ff00000ff02d807 */ /* 0x000fcc0006000000 */
[----:B------:R-:W-:-:S05]  /*12a0*/  @!P0 LOP3.LUT R2, R2, 0x7ff00000, RZ, 0x3c, !PT ;  /* 0x7ff0000002028812 */ /* 0x000fca00078e3cff */
[----:B------:R-:W-:Y:S01]  /*12b0*/  @!P5 IMAD.MOV.U32 R33, RZ, RZ, R2 ;  /* 0x000000ffff21d224 */ /* 0x000fe200078e0002 */
[----:B------:R-:W-:Y:S06]  /*12c0*/  @!P5 BRA `(.L_x_47) ;  /* 0x00000000002cd947 */ /* 0x000fec0003800000 */
[----:B------:R-:W-:-:S14]  /*12d0*/  DSETP.NEU.AND P0, PT, |R52|, +INF , PT ;  /* 0x7ff000003400742a */ /* 0x000fdc0003f0d200 */
[----:B------:R-:W-:Y:S05]  /*12e0*/  @P0 BRA `(.L_x_47) ;  /* 0x0000000000240947 */ /* 0x000fea0003800000 */
[----:B------:R-:W-:Y:S01]  /*12f0*/  ULOP3.LUT UR19, UR25, 0x7fffffff, URZ, 0xc0, !UPT ;  /* 0x7fffffff19137892 */ /* 0x000fe2000f8ec0ff */
[----:B------:R-:W-:Y:S01]  /*1300*/  ISETP.GE.AND P0, PT, R53, RZ, PT ;  /* 0x000000ff3500720c */ /* 0x000fe20003f06270 */
[----:B------:R-:W-:Y:S02]  /*1310*/  UIADD3 UR5, UPT, UPT, UR16, -0x80000000, URZ ;  /* 0x8000000010057890 */ /* 0x000fe4000fffe0ff */
[----:B------:R-:W-:-:S04]  /*1320*/  UISETP.NE.AND UP0, UPT, UR19, 0x3fe00000, UPT ;  /* 0x3fe000001300788c */ /* 0x000fc8000bf05270 */
[----:B------:R-:W-:-:S06]  /*1330*/  USEL UR5, UR5, UR16, UP0 ;  /* 0x0000001005057287 */ /* 0x000fcc0008000000 */
[----:B------:R-:W-:-:S05]  /*1340*/  IMAD.U32 R32, RZ, RZ, UR5 ;  /* 0x00000005ff207e24 */ /* 0x000fca000f8e00ff */
[----:B------:R-:W-:-:S04]  /*1350*/  SEL R32, R32, UR16, P2 ;  /* 0x0000001020207c07 */ /* 0x000fc80009000000 */
[----:B------:R-:W-:Y:S01]  /*1360*/  SEL R33, R32, UR16, !P0 ;  /* 0x0000001020217c07 */ /* 0x000fe2000c000000 */
[----:B------:R-:W-:-:S07]  /*1370*/  IMAD.MOV.U32 R32, RZ, RZ, RZ ;  /* 0x000000ffff207224 */ /* 0x000fce00078e00ff */
.L_x_47:
[----:B------:R-:W-:Y:S05]  /*1380*/  BSYNC.RECONVERGENT B1 ;  /* 0x0000000000017941 */ /* 0x000fea0003800200 */
.L_x_46:
[----:B------:R-:W-:Y:S02]  /*1390*/  DSETP.NEU.AND P2, PT, R52, 1, PT ;  /* 0x3ff000003400742a */ /* 0x000fe40003f4d000 */
[----:B------:R-:W-:Y:S02]  /*13a0*/  DSETP.NEU.AND P4, PT, R10, 1, PT ;  /* 0x3ff000000a00742a */ /* 0x000fe40003f8d000 */
[----:B------:R-:W-:Y:S02]  /*13b0*/  DSETP.NEU.AND P0, PT, R36, RZ, PT ;  /* 0x000000ff2400722a */ /* 0x000fe40003f0d000 */
[----:B------:R-:W-:Y:S01]  /*13c0*/  DSETP.NEU.AND P5, PT, RZ, UR8, PT ;  /* 0x00000008ff007e2a */ /* 0x000fe2000bfad000 */
[----:B------:R-:W-:Y:S02]  /*13d0*/  FSEL R10, R32, RZ, P2 ;  /* 0x000000ff200a7208 */ /* 0x000fe40001000000 */
[----:B------:R-:W-:Y:S02]  /*13e0*/  FSEL R32, R33, 1.875, P2 ;  /* 0x3ff0000021207808 */ /* 0x000fe40001000000 */
[----:B------:R-:W-:-:S02]  /*13f0*/  FSEL R8, R8, RZ, P4 ;  /* 0x000000ff08087208 */ /* 0x000fc40002000000 */
[----:B------:R-:W-:Y:S02]  /*1400*/  FSEL R9, R9, 1.875, P4 ;  /* 0x3ff0000009097808 */ /* 0x000fe40002000000 */
[----:B------:R-:W-:Y:S02]  /*1410*/  FSEL R10, R10, RZ, P0 ;  /* 0x000000ff0a0a7208 */ /* 0x000fe40000000000 */
[----:B------:R-:W-:Y:S02]  /*1420*/  FSEL R11, R32, 1.875, P0 ;  /* 0x3ff00000200b7808 */ /* 0x000fe40000000000 */
[----:B------:R-:W-:Y:S02]  /*1430*/  FSEL R8, R8, RZ, P5 ;  /* 0x000000ff08087208 */ /* 0x000fe40002800000 */
[----:B------:R-:W-:-:S06]  /*1440*/  FSEL R9, R9, 1.875, P5 ;  /* 0x3ff0000009097808 */ /* 0x000fcc0002800000 */
[----:B------:R-:W-:-:S07]  /*1450*/  DMUL R8, R8, R10 ;  /* 0x0000000a08087228 */ /* 0x000fce0000000000 */
[----:B------:R0:W-:Y:S01]  /*1460*/  STL.64 [UR7], R8 ;  /* 0x00000008ff007987 */ /* 0x0001e20008100a07 */
[----:B------:R-:W-:Y:S01]  /*1470*/  DADD R12, R12, R8 ;  /* 0x000000000c0c7229 */ /* 0x000fe20000000008 */
[----:B------:R-:W-:Y:S10]  /*1480*/  BRA `(.L_x_48) ;  /* 0x0000000000047947 */ /* 0x000ff40003800000 */
.L_x_36:
[----:B------:R-:W-:Y:S01]  /*1490*/  STL.64 [UR7], RZ ;  /* 0x000000ffff007987 */ /* 0x000fe20008100a07 */
.L_x_48:
[----:B-1234-:R-:W-:Y:S05]  /*14a0*/  BSYNC.RECONVERGENT B0 ;  /* 0x0000000000007941 */ /* 0x01efea0003800200 */
.L_x_35:
[----:B------:R-:W-:Y:S01]  /*14b0*/  UIADD3 UR18, UPT, UPT, UR18, 0x1, URZ ;  /* 0x0000000112127890 */ /* 0x000fe2000fffe0ff */
[----:B------:R-:W-:Y:S01]  /*14c0*/  IADD3 R54, P0, PT, R54, 0x1, RZ ;  /* 0x0000000136367810 */ /* 0x000fe20007f1e0ff */
[----:B------:R-:W-:Y:S01]  /*14d0*/  VIADD R23, R23, 0x1 ;  /* 0x0000000117177836 */ /* 0x000fe20000000000 */
[----:B------:R-:W-:Y:S02]  /*14e0*/  UIADD3 UR7, UPT, UPT, UR7, 0x8, URZ ;  /* 0x0000000807077890 */ /* 0x000fe4000fffe0ff */
[----:B------:R-:W-:Y:S01]  /*14f0*/  UISETP.NE.AND UP0, UPT, UR18, URZ, UPT ;  /* 0x000000ff1200728c */ /* 0x000fe2000bf05270 */
[----:B------:R-:W-:-:S08]  /*1500*/  IMAD.X R55, RZ, RZ, R55, P0 ;  /* 0x000000ffff377224 */ /* 0x000fd000000e0637 */
[----:B------:R-:W-:Y:S05]  /*1510*/  BRA.U UP0, `(.L_x_49) ;  /* 0xfffffff500447547 */ /* 0x000fea000b83ffff */
[----:B------:R-:W-:Y:S01]  /*1520*/  UMOV UR8, 0xe826d695 ;  /* 0xe826d69500087882 */ /* 0x000fe20000000000 */
[----:B------:R-:W-:Y:S01]  /*1530*/  UMOV UR9, 0x3e112e0b ;  /* 0x3e112e0b00097882 */ /* 0x000fe20000000000 */
[----:B------:R-:W1:Y:S01]  /*1540*/  LDCU UR7, c[0x0][0x3a0] ;  /* 0x00007400ff0777ac */ /* 0x000e620008000800 */
[----:B------:R-:W-:Y:S01]  /*1550*/  DSETP.GTU.AND P0, PT, R12, UR8, PT ;  /* 0x000000080c007e2a */ /* 0x000fe2000bf0c000 */
[----:B------:R-:W-:-:S13]  /*1560*/  BSSY.RECONVERGENT B0, `(.L_x_50) ;  /* 0x00000a2000007945 */ /* 0x000fda0003800200 */
[----:B------:R-:W-:Y:S05]  /*1570*/  @P0 BRA `(.L_x_51) ;  /* 0x0000000000ac0947 */ /* 0x000fea0003800000 */
[----:B------:R-:W-:Y:S01]  /*1580*/  BSSY.RELIABLE B1, `(.L_x_52) ;  /* 0x000000f000017945 */ /* 0x000fe20003800100 */
[----:B------:R-:W-:-:S07]  /*1590*/  IMAD.MOV.U32 R32, RZ, RZ, RZ ;  /* 0x000000ffff207224 */ /* 0x000fce00078e00ff */
.L_x_54:
[----:B------:R-:W-:-:S05]  /*15a0*/  IADD3 R10, P0, PT, R32, R3, RZ ;  /* 0x00000003200a7210 */ /* 0x000fca0007f1e0ff */
[----:B------:R-:W-:-:S05]  /*15b0*/  IMAD.X R11, RZ, RZ, R4, P0 ;  /* 0x000000ffff0b7224 */ /* 0x000fca00000e0604 */
[----:B------:R-:W2:Y:S01]  /*15c0*/  LDG.E.U8 R10, desc[UR10][R10.64] ;  /* 0x0000000a0a0a7981 */ /* 0x000ea2000c1e1100 */
[----:B------:R-:W-:Y:S02]  /*15d0*/  IMAD.MOV.U32 R21, RZ, RZ, R20 ;  /* 0x000000ffff157224 */ /* 0x000fe400078e0014 */
[----:B0-----:R-:W-:Y:S02]  /*15e0*/  IMAD.MOV.U32 R9, RZ, RZ, R7 ;  /* 0x000000ffff097224 */ /* 0x001fe400078e0007 */
[----:B------:R-:W-:Y:S01]  /*15f0*/  IMAD.MOV.U32 R8, RZ, RZ, R6 ;  /* 0x000000ffff087224 */ /* 0x000fe200078e0006 */
[----:B--2---:R-:W-:-:S13]  /*1600*/  ISETP.NE.AND P0, PT, R10, RZ, PT ;  /* 0x000000ff0a00720c */ /* 0x004fda0003f05270 */
[----:B------:R-:W-:Y:S05]  /*1610*/  @!P0 BREAK.RELIABLE B1 ;  /* 0x0000000000018942 */ /* 0x000fea0003800100 */
[----:B------:R-:W-:Y:S05]  /*1620*/  @!P0 BRA `(.L_x_53) ;  /* 0x0000000800548947 */ /* 0x000fea0003800000 */
[----:B------:R-:W0:Y:S01]  /*1630*/  LDC R21, c[0x0][0x3a0] ;  /* 0x0000e800ff157b82 */ /* 0x000e220000000800 */
[----:B------:R-:W-:-:S04]  /*1640*/  IADD3 R32, PT, PT, R32, 0x1, RZ ;  /* 0x0000000120207810 */ /* 0x000fc80007ffe0ff */
[----:B0-----:R-:W-:-:S13]  /*1650*/  ISETP.NE.AND P0, PT, R32, R21, PT ;  /* 0x000000152000720c */ /* 0x001fda0003f05270 */
[----:B------:R-:W-:Y:S05]  /*1660*/  @P0 BRA `(.L_x_54) ;  /* 0xfffffffc00cc0947 */ /* 0x000fea000383ffff */
[----:B-1----:R-:W-:Y:S05]  /*1670*/  BSYNC.RELIABLE B1 ;  /* 0x0000000000017941 */ /* 0x002fea0003800100 */
.L_x_52:
[----:B------:R-:W-:Y:S01]  /*1680*/  IABS R11, R21 ;  /* 0x00000015000b7213 */ /* 0x000fe20000000000 */
[----:B------:R-:W-:-:S03]  /*1690*/  VIADD R5, R5, 0x1 ;  /* 0x0000000105057836 */ /* 0x000fc60000000000 */
[----:B------:R-:W0:Y:S02]  /*16a0*/  I2F.RP R2, R11 ;  /* 0x0000000b00027306 */ /* 0x000e240000209400 */
[----:B------:R-:W-:-:S06]  /*16b0*/  ISETP.GE.AND P4, PT, R5, RZ, PT ;  /* 0x000000ff0500720c */ /* 0x000fcc0003f86270 */
[----:B0-----:R-:W0:Y:S02]  /*16c0*/  MUFU.RCP R2, R2 ;  /* 0x0000000200027308 */ /* 0x001e240000001000 */
[----:B0-----:R-:W-:-:S06]  /*16d0*/  VIADD R8, R2, 0xffffffe ;  /* 0x0ffffffe02087836 */ /* 0x001fcc0000000000 */
[----:B------:R0:W1:Y:S02]  /*16e0*/  F2I.FTZ.U32.TRUNC.NTZ R9, R8 ;  /* 0x0000000800097305 */ /* 0x000064000021f000 */
[----:B0-----:R-:W-:Y:S02]  /*16f0*/  IMAD.MOV.U32 R8, RZ, RZ, RZ ;  /* 0x000000ffff087224 */ /* 0x001fe400078e00ff */
[----:B-1----:R-:W-:-:S04]  /*1700*/  IMAD.MOV R10, RZ, RZ, -R9 ;  /* 0x000000ffff0a7224 */ /* 0x002fc800078e0a09 */
[----:B------:R-:W-:Y:S01]  /*1710*/  IMAD R13, R10, R11, RZ ;  /* 0x0000000b0a0d7224 */ /* 0x000fe200078e02ff */
[----:B------:R-:W-:-:S03]  /*1720*/  IABS R10, R5 ;  /* 0x00000005000a7213 */ /* 0x000fc60000000000 */
[----:B------:R-:W-:-:S04]  /*1730*/  IMAD.HI.U32 R9, R9, R13, R8 ;  /* 0x0000000d09097227 */ /* 0x000fc800078e0008 */
[----:B------:R-:W-:Y:S02]  /*1740*/  IMAD.MOV.U32 R8, RZ, RZ, R6 ;  /* 0x000000ffff087224 */ /* 0x000fe400078e0006 */
[----:B------:R-:W-:-:S04]  /*1750*/  IMAD.HI.U32 R9, R9, R10, RZ ;  /* 0x0000000a09097227 */ /* 0x000fc800078e00ff */
[----:B------:R-:W-:-:S04]  /*1760*/  IMAD.MOV R9, RZ, RZ, -R9 ;  /* 0x000000ffff097224 */ /* 0x000fc800078e0a09 */
[----:B------:R-:W-:Y:S02]  /*1770*/  IMAD R2, R11, R9, R10 ;  /* 0x000000090b027224 */ /* 0x000fe400078e020a */
[----:B------:R-:W-:-:S03]  /*1780*/  IMAD.MOV.U32 R9, RZ, RZ, R7 ;  /* 0x000000ffff097224 */ /* 0x000fc600078e0007 */
[----:B------:R-:W-:-:S13]  /*1790*/  ISETP.GT.U32.AND P0, PT, R11, R2, PT ;  /* 0x000000020b00720c */ /* 0x000fda0003f04070 */
[----:B------:R-:W-:Y:S01]  /*17a0*/  @!P0 IMAD.IADD R2, R2, 0x1, -R11 ;  /* 0x0000000102028824 */ /* 0x000fe200078e0a0b */
[----:B------:R-:W-:-:S04]  /*17b0*/  ISETP.NE.AND P0, PT, R21, RZ, PT ;  /* 0x000000ff1500720c */ /* 0x000fc80003f05270 */
[----:B------:R-:W-:-:S13]  /*17c0*/  ISETP.GT.U32.AND P2, PT, R11, R2, PT ;  /* 0x000000020b00720c */ /* 0x000fda0003f44070 */
[----:B------:R-:W-:-:S04]  /*17d0*/  @!P2 IMAD.IADD R2, R2, 0x1, -R11 ;  /* 0x000000010202a824 */ /* 0x000fc800078e0a0b */
[----:B------:R-:W-:Y:S01]  /*17e0*/  @!P4 IMAD.MOV R2, RZ, RZ, -R2 ;  /* 0x000000ffff02c224 */ /* 0x000fe200078e0a02 */
[----:B------:R-:W-:Y:S01]  /*17f0*/  @!P0 LOP3.LUT R2, RZ, R21, RZ, 0x33, !PT ;  /* 0x00000015ff028212 */ /* 0x000fe200078e33ff */
[----:B------:R-:W-:-:S04]  /*1800*/  IMAD.MOV.U32 R21, RZ, RZ, R20 ;  /* 0x000000ffff157224 */ /* 0x000fc800078e0014 */
[----:B------:R-:W-:Y:S01]  /*1810*/  IMAD.MOV.U32 R32, RZ, RZ, R2 ;  /* 0x000000ffff207224 */ /* 0x000fe200078e0002 */
[----:B------:R-:W-:Y:S06]  /*1820*/  BRA `(.L_x_53) ;  /* 0x0000000400d47947 */ /* 0x000fec0003800000 */
.L_x_51:
[----:B0-----:R-:W-:Y:S01]  /*1830*/  SHF.R.U32.HI R9, RZ, 0x2, R26 ;  /* 0x00000002ff097819 */ /* 0x001fe2000001161a */
[----:B------:R-:W-:Y:S01]  /*1840*/  IMAD.SHL.U32 R2, R21, 0x10, RZ ;  /* 0x0000001015027824 */ /* 0x000fe200078e00ff */
[----:B------:R-:W-:Y:S01]  /*1850*/  SHF.R.U32.HI R10, RZ, 0x2, R27 ;  /* 0x00000002ff0a7819 */ /* 0x000fe2000001161b */
[----:B------:R-:W-:Y:S01]  /*1860*/  IMAD.MOV.U32 R32, RZ, RZ, 0x0 ;  /* 0x00000000ff207424 */ /* 0x000fe200078e00ff */
[----:B------:R-:W-:Y:S01]  /*1870*/  LOP3.LUT R9, R9, R26, RZ, 0x3c, !PT ;  /* 0x0000001a09097212 */ /* 0x000fe200078e3cff */
[----:B------:R-:W-:Y:S01]  /*1880*/  IMAD.MOV.U32 R33, RZ, RZ, 0x3ca00000 ;  /* 0x3ca00000ff217424 */ /* 0x000fe200078e00ff */
[----:B------:R-:W-:Y:S01]  /*1890*/  LOP3.LUT R10, R10, R27, RZ, 0x3c, !PT ;  /* 0x0000001b0a0a7212 */ /* 0x000fe200078e3cff */
[----:B------:R-:W-:Y:S02]  /*18a0*/  BSSY.RELIABLE B1, `(.L_x_55) ;  /* 0x0000029000017945 */ /* 0x000fe40003800100 */
[----:B------:R-:W-:-:S05]  /*18b0*/  IMAD.SHL.U32 R8, R9, 0x2, RZ ;  /* 0x0000000209087824 */ /* 0x000fca00078e00ff */
[----:B------:R-:W-:-:S04]  /*18c0*/  LOP3.LUT R2, R21, R2, R8, 0x96, !PT ;  /* 0x0000000215027212 */ /* 0x000fc800078e9608 */
[----:B------:R-:W-:Y:S02]  /*18d0*/  LOP3.LUT R9, R2, R9, RZ, 0x3c, !PT ;  /* 0x0000000902097212 */ /* 0x000fe400078e3cff */
[----:B------:R-:W-:Y:S02]  /*18e0*/  SHF.L.U32 R2, R10, 0x1, RZ ;  /* 0x000000010a027819 */ /* 0x000fe400000006ff */
[C---:B------:R-:W-:Y:S01]  /*18f0*/  IADD3 R27, PT, PT, R22.reuse, 0x587c5, R9 ;  /* 0x000587c5161b7810 */ /* 0x040fe20007ffe009 */
[----:B------:R-:W-:Y:S02]  /*1900*/  IMAD.SHL.U32 R11, R9, 0x10, RZ ;  /* 0x00000010090b7824 */ /* 0x000fe400078e00ff */
[----:B------:R-:W-:-:S03]  /*1910*/  VIADD R22, R22, 0xb0f8a ;  /* 0x000b0f8a16167836 */ /* 0x000fc60000000000 */
[----:B------:R-:W-:-:S04]  /*1920*/  LOP3.LUT R2, R10, R2, R11, 0x96, !PT ;  /* 0x000000020a027212 */ /* 0x000fc800078e960b */
[----:B------:R-:W-:-:S05]  /*1930*/  LOP3.LUT R21, R2, R9, RZ, 0x3c, !PT ;  /* 0x0000000902157212 */ /* 0x000fca00078e3cff */
[----:B------:R-:W-:-:S04]  /*1940*/  IMAD.IADD R10, R21, 0x1, R22 ;  /* 0x00000001150a7824 */ /* 0x000fc800078e0216 */
[----:B------:R-:W-:-:S03]  /*1950*/  IMAD.WIDE.U32 R10, R10, 0x200000, RZ ;  /* 0x002000000a0a7825 */ /* 0x000fc600078e00ff */
[----:B------:R-:W-:Y:S01]  /*1960*/  LOP3.LUT R26, R10, R27, RZ, 0x3c, !PT ;  /* 0x0000001b0a1a7212 */ /* 0x000fe200078e3cff */
[----:B------:R-:W-:-:S04]  /*1970*/  IMAD.MOV.U32 R27, RZ, RZ, R11 ;  /* 0x000000ffff1b7224 */ /* 0x000fc800078e000b */
[----:B------:R-:W0:Y:S02]  /*1980*/  I2F.F64.U64 R10, R26 ;  /* 0x0000001a000a7312 */ /* 0x000e240000301800 */
[----:B0-----:R-:W-:Y:S01]  /*1990*/  DFMA R10, R10, R32, 5.5511151231257827021e-17 ;  /* 0x3c9000000a0a742b */ /* 0x001fe20000000020 */
[----:B------:R-:W-:-:S07]  /*19a0*/  IMAD.MOV.U32 R32, RZ, RZ, RZ ;  /* 0x000000ffff207224 */ /* 0x000fce00078e00ff */
[----:B------:R-:W-:Y:S01]  /*19b0*/  DMUL R12, R12, R10 ;  /* 0x0000000a0c0c7228 */ /* 0x000fe20000000000 */
[----:B------:R-:W-:-:S10]  /*19c0*/  CS2R R10, SRZ ;  /* 0x00000000000a7805 */ /* 0x000fd4000001ff00 */
.L_x_58:
[----:B------:R-:W-:-:S05]  /*19d0*/  IADD3 R26, P0, PT, R32, R3, RZ ;  /* 0x00000003201a7210 */ /* 0x000fca0007f1e0ff */
[----:B------:R-:W-:-:S05]  /*19e0*/  IMAD.X R27, RZ, RZ, R4, P0 ;  /* 0x000000ffff1b7224 */ /* 0x000fca00000e0604 */
[----:B------:R-:W2:Y:S01]  /*19f0*/  LDG.E.U8 R26, desc[UR10][R26.64] ;  /* 0x0000000a1a1a7981 */ /* 0x000ea2000c1e1100 */
[----:B------:R-:W-:Y:S01]  /*1a00*/  BSSY.RELIABLE B2, `(.L_x_56) ;  /* 0x000000f000027945 */ /* 0x000fe20003800100 */
[----:B--2---:R-:W-:-:S13]  /*1a10*/  ISETP.NE.AND P0, PT, R26, RZ, PT ;  /* 0x000000ff1a00720c */ /* 0x004fda0003f05270 */
[----:B------:R-:W-:Y:S05]  /*1a20*/  @P0 BRA `(.L_x_57) ;  /* 0x0000000000300947 */ /* 0x000fea0003800000 */
[----:B------:R-:W-:-:S06]  /*1a30*/  LEA R26, R32, UR6, 0x3 ;  /* 0x00000006201a7c11 */ /* 0x000fcc000f8e18ff */
[----:B------:R-:W2:Y:S02]  /*1a40*/  LDL.64 R26, [R26] ;  /* 0x000000001a1a7983 */ /* 0x000ea40000100a00 */
[----:B--2---:R-:W-:-:S14]  /*1a50*/  DSETP.GT.AND P0, PT, R26, RZ, PT ;  /* 0x000000ff1a00722a */ /* 0x004fdc0003f04000 */
[----:B------:R-:W-:Y:S05]  /*1a60*/  @!P0 BRA `(.L_x_57) ;  /* 0x0000000000208947 */ /* 0x000fea0003800000 */
[----:B------:R-:W-:Y:S01]  /*1a70*/  DADD R10, R10, R26 ;  /* 0x000000000a0a7229 */ /* 0x000fe2000000001a */
[----:B------:R-:W-:Y:S02]  /*1a80*/  IMAD.MOV.U32 R8, RZ, RZ, R20 ;  /* 0x000000ffff087224 */ /* 0x000fe400078e0014 */
[----:B------:R-:W-:Y:S02]  /*1a90*/  IMAD.MOV.U32 R27, RZ, RZ, R7 ;  /* 0x000000ffff1b7224 */ /* 0x000fe400078e0007 */
[----:B------:R-:W-:-:S03]  /*1aa0*/  IMAD.MOV.U32 R26, RZ, RZ, R6 ;  /* 0x000000ffff1a7224 */ /* 0x000fc600078e0006 */
[----:B------:R-:W-:-:S14]  /*1ab0*/  DSETP.GE.AND P0, PT, R10, R12, PT ;  /* 0x0000000c0a00722a */ /* 0x000fdc0003f06000 */
[----:B------:R-:W-:Y:S05]  /*1ac0*/  @P0 BREAK.RELIABLE B2 ;  /* 0x0000000000020942 */ /* 0x000fea0003800100 */
[----:B------:R-:W-:Y:S05]  /*1ad0*/  @P0 BREAK.RELIABLE B1 ;  /* 0x0000000000010942 */ /* 0x000fea0003800100 */
[----:B------:R-:W-:Y:S05]  /*1ae0*/  @P0 BRA `(.L_x_53) ;  /* 0x0000000400240947 */ /* 0x000fea0003800000 */
.L_x_57:
[----:B-1----:R-:W-:Y:S05]  /*1af0*/  BSYNC.RELIABLE B2 ;  /* 0x0000000000027941 */ /* 0x002fea0003800100 */
.L_x_56:
[----:B------:R-:W-:-:S05]  /*1b00*/  VIADD R32, R32, 0x1 ;  /* 0x0000000120207836 */ /* 0x000fca0000000000 */
[----:B------:R-:W-:-:S13]  /*1b10*/  ISETP.NE.AND P0, PT, R32, UR7, PT ;  /* 0x0000000720007c0c */ /* 0x000fda000bf05270 */
[----:B------:R-:W-:Y:S05]  /*1b20*/  @P0 BRA `(.L_x_58) ;  /* 0xfffffffc00a80947 */ /* 0x000fea000383ffff */
[----:B------:R-:W-:Y:S05]  /*1b30*/  BSYNC.RELIABLE B1 ;  /* 0x0000000000017941 */ /* 0x000fea0003800100 */
.L_x_55:
[----:B------:R-:W0:Y:S01]  /*1b40*/  LDCU UR5, c[0x0][0x3a0] ;  /* 0x00007400ff0577ac */ /* 0x000e220008000800 */
[----:B------:R-:W-:Y:S01]  /*1b50*/  BSSY.RELIABLE B1, `(.L_x_59) ;  /* 0x0000016000017945 */ /* 0x000fe20003800100 */
[----:B0-----:R-:W-:-:S07]  /*1b60*/  IMAD.U32 R2, RZ, RZ, UR5 ;  /* 0x00000005ff027e24 */ /* 0x001fce000f8e00ff */
.L_x_62:
[----:B------:R-:W-:-:S05]  /*1b70*/  VIADD R32, R2, 0xffffffff ;  /* 0xffffffff02207836 */ /* 0x000fca0000000000 */
[----:B------:R-:W-:-:S04]  /*1b80*/  IADD3 R10, P0, PT, R32, R3, RZ ;  /* 0x00000003200a7210 */ /* 0x000fc80007f1e0ff */
[----:B------:R-:W-:-:S05]  /*1b90*/  IADD3.X R11, PT, PT, RZ, R4, RZ, P0, !PT ;  /* 0x00000004ff0b7210 */ /* 0x000fca00007fe4ff */
[----:B------:R-:W2:Y:S01]  /*1ba0*/  LDG.E.U8 R10, desc[UR10][R10.64] ;  /* 0x0000000a0a0a7981 */ /* 0x000ea2000c1e1100 */
[----:B------:R-:W-:Y:S01]  /*1bb0*/  BSSY.RELIABLE B2, `(.L_x_60) ;  /* 0x000000c000027945 */ /* 0x000fe20003800100 */
[----:B--2---:R-:W-:-:S13]  /*1bc0*/  ISETP.NE.AND P0, PT, R10, RZ, PT ;  /* 0x000000ff0a00720c */ /* 0x004fda0003f05270 */
[----:B------:R-:W-:Y:S05]  /*1bd0*/  @P0 BRA `(.L_x_61) ;  /* 0x0000000000240947 */ /* 0x000fea0003800000 */
[----:B------:R-:W-:-:S06]  /*1be0*/  LEA R10, R32, UR6, 0x3 ;  /* 0x00000006200a7c11 */ /* 0x000fcc000f8e18ff */
[----:B------:R-:W2:Y:S01]  /*1bf0*/  LDL.64 R10, [R10] ;  /* 0x000000000a0a7983 */ /* 0x000ea20000100a00 */
[----:B------:R-:W-:Y:S02]  /*1c00*/  IMAD.MOV.U32 R8, RZ, RZ, R20 ;  /* 0x000000ffff087224 */ /* 0x000fe400078e0014 */
[----:B------:R-:W-:Y:S02]  /*1c10*/  IMAD.MOV.U32 R27, RZ, RZ, R7 ;  /* 0x000000ffff1b7224 */ /* 0x000fe400078e0007 */
[----:B------:R-:W-:Y:S01]  /*1c20*/  IMAD.MOV.U32 R26, RZ, RZ, R6 ;  /* 0x000000ffff1a7224 */ /* 0x000fe200078e0006 */
[----:B--2---:R-:W-:-:S14]  /*1c30*/  DSETP.GT.AND P0, PT, R10, RZ, PT ;  /* 0x000000ff0a00722a */ /* 0x004fdc0003f04000 */
[----:B------:R-:W-:Y:S05]  /*1c40*/  @P0 BREAK.RELIABLE B2 ;  /* 0x0000000000020942 */ /* 0x000fea0003800100 */
[----:B------:R-:W-:Y:S05]  /*1c50*/  @P0 BREAK.RELIABLE B1 ;  /* 0x0000000000010942 */ /* 0x000fea0003800100 */
[----:B------:R-:W-:Y:S05]  /*1c60*/  @P0 BRA `(.L_x_53) ;  /* 0x0000000000c40947 */ /* 0x000fea0003800000 */
.L_x_61:
[----:B------:R-:W-:Y:S05]  /*1c70*/  BSYNC.RELIABLE B2 ;  /* 0x0000000000027941 */ /* 0x000fea0003800100 */
.L_x_60:
[----:B------:R-:W-:Y:S01]  /*1c80*/  ISETP.GT.AND P0, PT, R2, 0x1, PT ;  /* 0x000000010200780c */ /* 0x000fe20003f04270 */
[----:B------:R-:W-:-:S12]  /*1c90*/  IMAD.MOV.U32 R2, RZ, RZ, R32 ;  /* 0x000000ffff027224 */ /* 0x000fd800078e0020 */
[----:B------:R-:W-:Y:S05]  /*1ca0*/  @P0 BRA `(.L_x_62) ;  /* 0xfffffffc00b00947 */ /* 0x000fea000383ffff */
[----:B------:R-:W-:Y:S05]  /*1cb0*/  BSYNC.RELIABLE B1 ;  /* 0x0000000000017941 */ /* 0x000fea0003800100 */
.L_x_59:
[----:B------:R-:W-:Y:S01]  /*1cc0*/  BSSY.RELIABLE B1, `(.L_x_63) ;  /* 0x000000f000017945 */ /* 0x000fe20003800100 */
[----:B------:R-:W-:-:S07]  /*1cd0*/  IMAD.MOV.U32 R32, RZ, RZ, RZ ;  /* 0x000000ffff207224 */ /* 0x000fce00078e00ff */
.L_x_64:
[----:B------:R-:W-:-:S05]  /*1ce0*/  IADD3 R10, P0, PT, R32, R3, RZ ;  /* 0x00000003200a7210 */ /* 0x000fca0007f1e0ff */
[----:B------:R-:W-:-:S05]  /*1cf0*/  IMAD.X R11, RZ, RZ, R4, P0 ;  /* 0x000000ffff0b7224 */ /* 0x000fca00000e0604 */
[----:B------:R-:W2:Y:S01]  /*1d00*/  LDG.E.U8 R10, desc[UR10][R10.64] ;  /* 0x0000000a0a0a7981 */ /* 0x000ea2000c1e1100 */
[----:B------:R-:W-:Y:S02]  /*1d10*/  IMAD.MOV.U32 R8, RZ, RZ, R20 ;  /* 0x000000ffff087224 */ /* 0x000fe400078e0014 */
[----:B------:R-:W-:Y:S02]  /*1d20*/  IMAD.MOV.U32 R27, RZ, RZ, R7 ;  /* 0x000000ffff1b7224 */ /* 0x000fe400078e0007 */
[----:B------:R-:W-:Y:S01]  /*1d30*/  IMAD.MOV.U32 R26, RZ, RZ, R6 ;  /* 0x000000ffff1a7224 */ /* 0x000fe200078e0006 */
[----:B--2---:R-:W-:-:S13]  /*1d40*/  ISETP.NE.AND P0, PT, R10, RZ, PT ;  /* 0x000000ff0a00720c */ /* 0x004fda0003f05270 */
[----:B------:R-:W-:Y:S05]  /*1d50*/  @!P0 BREAK.RELIABLE B1 ;  /* 0x0000000000018942 */ /* 0x000fea0003800100 */
[----:B------:R-:W-:Y:S05]  /*1d60*/  @!P0 BRA `(.L_x_53) ;  /* 0x0000000000848947 */ /* 0x000fea0003800000 */
[----:B------:R-:W0:Y:S01]  /*1d70*/  LDC R13, c[0x0][0x3a0] ;  /* 0x0000e800ff0d7b82 */ /* 0x000e220000000800 */
[----:B------:R-:W-:-:S05]  /*1d80*/  VIADD R32, R32, 0x1 ;  /* 0x0000000120207836 */ /* 0x000fca0000000000 */
[----:B0-----:R-:W-:-:S13]  /*1d90*/  ISETP.NE.AND P0, PT, R32, R13, PT ;  /* 0x0000000d2000720c */ /* 0x001fda0003f05270 */
[----:B------:R-:W-:Y:S05]  /*1da0*/  @P0 BRA `(.L_x_64) ;  /* 0xfffffffc00cc0947 */ /* 0x000fea000383ffff */
[----:B------:R-:W-:Y:S05]  /*1db0*/  BSYNC.RELIABLE B1 ;  /* 0x0000000000017941 */ /* 0x000fea0003800100 */
.L_x_63:
[----:B------:R-:W-:Y:S01]  /*1dc0*/  IABS R2, R13 ;  /* 0x0000000d00027213 */ /* 0x000fe20000000000 */
[----:B------:R-:W-:Y:S01]  /*1dd0*/  VIADD R5, R5, 0x1 ;  /* 0x0000000105057836 */ /* 0x000fe20000000000 */
[----:B------:R-:W-:Y:S01]  /*1de0*/  ISETP.NE.AND P4, PT, R13, RZ, PT ;  /* 0x000000ff0d00720c */ /* 0x000fe20003f85270 */
[----:B------:R-:W-:Y:S01]  /*1df0*/  IMAD.MOV.U32 R27, RZ, RZ, R7 ;  /* 0x000000ffff1b7224 */ /* 0x000fe200078e0007 */
[----:B------:R-:W0:Y:S01]  /*1e00*/  I2F.RP R8, R2 ;  /* 0x0000000200087306 */ /* 0x000e220000209400 */
[----:B------:R-:W-:Y:S01]  /*1e10*/  IMAD.MOV.U32 R26, RZ, RZ, R6 ;  /* 0x000000ffff1a7224 */ /* 0x000fe200078e0006 */
[----:B------:R-:W-:Y:S02]  /*1e20*/  IABS R12, R5 ;  /* 0x00000005000c7213 */ /* 0x000fe40000000000 */
[----:B------:R-:W-:-:S04]  /*1e30*/  ISETP.GE.AND P2, PT, R5, RZ, PT ;  /* 0x000000ff0500720c */ /* 0x000fc80003f46270 */
[----:B0-----:R-:W0:Y:S02]  /*1e40*/  MUFU.RCP R8, R8 ;  /* 0x0000000800087308 */ /* 0x001e240000001000 */
[----:B0-----:R-:W-:Y:S02]  /*1e50*/  VIADD R10, R8, 0xffffffe ;  /* 0x0ffffffe080a7836 */ /* 0x001fe40000000000 */
[----:B------:R-:W-:-:S04]  /*1e60*/  IMAD.MOV.U32 R8, RZ, RZ, R20 ;  /* 0x000000ffff087224 */ /* 0x000fc800078e0014 */
[----:B------:R0:W1:Y:S02]  /*1e70*/  F2I.FTZ.U32.TRUNC.NTZ R11, R10 ;  /* 0x0000000a000b7305 */ /* 0x000064000021f000 */
[----:B0-----:R-:W-:Y:S01]  /*1e80*/  MOV R10, RZ ;  /* 0x000000ff000a7202 */ /* 0x001fe20000000f00 */
[----:B-1----:R-:W-:-:S04]  /*1e90*/  IMAD.MOV R23, RZ, RZ, -R11 ;  /* 0x000000ffff177224 */ /* 0x002fc800078e0a0b */
[----:B------:R-:W-:-:S04]  /*1ea0*/  IMAD R23, R23, R2, RZ ;  /* 0x0000000217177224 */ /* 0x000fc800078e02ff */
[----:B------:R-:W-:-:S04]  /*1eb0*/  IMAD.HI.U32 R23, R11, R23, R10 ;  /* 0x000000170b177227 */ /* 0x000fc800078e000a */
[----:B------:R-:W-:-:S04]  /*1ec0*/  IMAD.MOV.U32 R11, RZ, RZ, R12 ;  /* 0x000000ffff0b7224 */ /* 0x000fc800078e000c */
[----:B------:R-:W-:-:S04]  /*1ed0*/  IMAD.HI.U32 R23, R23, R11, RZ ;  /* 0x0000000b17177227 */ /* 0x000fc800078e00ff */
[----:B------:R-:W-:-:S04]  /*1ee0*/  IMAD.MOV R23, RZ, RZ, -R23 ;  /* 0x000000ffff177224 */ /* 0x000fc800078e0a17 */
[----:B------:R-:W-:-:S05]  /*1ef0*/  IMAD R11, R2, R23, R11 ;  /* 0x00000017020b7224 */ /* 0x000fca00078e020b */
[----:B------:R-:W-:-:S13]  /*1f00*/  ISETP.GT.U32.AND P0, PT, R2, R11, PT ;  /* 0x0000000b0200720c */ /* 0x000fda0003f04070 */
[----:B------:R-:W-:-:S05]  /*1f10*/  @!P0 IMAD.IADD R11, R11, 0x1, -R2 ;  /* 0x000000010b0b8824 */ /* 0x000fca00078e0a02 */
[----:B------:R-:W-:-:S13]  /*1f20*/  ISETP.GT.U32.AND P0, PT, R2, R11, PT ;  /* 0x0000000b0200720c */ /* 0x000fda0003f04070 */
[----:B------:R-:W-:-:S04]  /*1f30*/  @!P0 IMAD.IADD R11, R11, 0x1, -R2 ;  /* 0x000000010b0b8824 */ /* 0x000fc800078e0a02 */
[----:B------:R-:W-:-:S04]  /*1f40*/  IMAD.MOV.U32 R2, RZ, RZ, R11 ;  /* 0x000000ffff027224 */ /* 0x000fc800078e000b */
[----:B------:R-:W-:Y:S01]  /*1f50*/  @!P2 IMAD.MOV R2, RZ, RZ, -R2 ;  /* 0x000000ffff02a224 */ /* 0x000fe200078e0a02 */
[----:B------:R-:W-:-:S05]  /*1f60*/  @!P4 LOP3.LUT R2, RZ, R13, RZ, 0x33, !PT ;  /* 0x0000000dff02c212 */ /* 0x000fca00078e33ff */
[----:B------:R-:W-:-:S07]  /*1f70*/  IMAD.MOV.U32 R32, RZ, RZ, R2 ;  /* 0x000000ffff207224 */ /* 0x000fce00078e0002 */
.L_x_53:
[----:B-1----:R-:W-:Y:S05]  /*1f80*/  BSYNC.RECONVERGENT B0 ;  /* 0x0000000000007941 */ /* 0x002fea0003800200 */
.L_x_50:
[----:B------:R-:W-:Y:S05]  /*1f90*/  WARPSYNC.ALL ;  /* 0x0000000000007948 */ /* 0x000fea0003800000 */
[----:B------:R-:W-:Y:S01]  /*1fa0*/  IMAD.U32 R7, RZ, RZ, UR17 ;  /* 0x00000011ff077e24 */ /* 0x000fe2000f8e00ff */
[C---:B------:R-:W-:Y:S01]  /*1fb0*/  IADD3 R10, P0, PT, R32.reuse, R3, RZ ;  /* 0x00000003200a7210 */ /* 0x040fe20007f1e0ff */
[----:B------:R-:W0:Y:S01]  /*1fc0*/  LDCU UR5, c[0x0][0x3a0] ;  /* 0x00007400ff0577ac */ /* 0x000e220008000800 */
[----:B------:R-:W-:Y:S02]  /*1fd0*/  IMAD.MOV.U32 R2, RZ, RZ, 0x1 ;  /* 0x00000001ff027424 */ /* 0x000fe400078e00ff */
[----:B------:R-:W-:Y:S01]  /*1fe0*/  IMAD.WIDE.U32 R6, R7, 0x4, R18 ;  /* 0x0000000407067825 */ /* 0x000fe200078e0012 */
[----:B------:R-:W-:Y:S01]  /*1ff0*/  LEA.HI.X.SX32 R11, R32, R4, 0x1, P0 ;  /* 0x00000004200b7211 */ /* 0x000fe200000f0eff */
[----:B------:R-:W-:-:S02]  /*2000*/  UIADD3 UR17, UPT, UPT, UR17, 0x1, URZ ;  /* 0x0000000111117890 */ /* 0x000fc4000fffe0ff */
[----:B------:R-:W-:Y:S01]  /*2010*/  IMAD.MOV.U32 R5, RZ, RZ, R32 ;  /* 0x000000ffff057224 */ /* 0x000fe200078e0020 */
[----:B------:R2:W-:Y:S04]  /*2020*/  STG.E desc[UR10][R6.64], R32 ;  /* 0x0000002006007986 */ /* 0x0005e8000c10190a */
[----:B------:R2:W-:Y:S01]  /*2030*/  STG.E.U8 desc[UR10][R10.64], R2 ;  /* 0x000000020a007986 */ /* 0x0005e2000c10110a */
[----:B0-----:R-:W-:-:S09]  /*2040*/  UISETP.NE.AND UP0, UPT, UR17, UR5, UPT ;  /* 0x000000051100728c */ /* 0x001fd2000bf05270 */
[----:B--2---:R-:W-:Y:S05]  /*2050*/  BRA.U UP0, `(.L_x_65) ;  /* 0xffffffe9003c7547 */ /* 0x004fea000b83ffff */
.L_x_34:
[----:B------:R-:W-:Y:S01]  /*2060*/  MOV R23, R26 ;  /* 0x0000001a00177202 */ /* 0x000fe20000000f00 */
[----:B0-----:R-:W-:Y:S01]  /*2070*/  IMAD.MOV.U32 R2, RZ, RZ, R27 ;  /* 0x000000ffff027224 */ /* 0x001fe200078e001b */
[----:B------:R-:W-:Y:S01]  /*2080*/  STG.E.64 desc[UR10][R30.64+0x18], R24 ;  /* 0x000018181e007986 */ /* 0x000fe2000c101b0a */
[----:B------:R-:W-:Y:S02]  /*2090*/  IMAD.MOV.U32 R3, RZ, RZ, R8 ;  /* 0x000000ffff037224 */ /* 0x000fe400078e0008 */
[----:B------:R-:W-:Y:S01]  /*20a0*/  IMAD.MOV.U32 R20, RZ, RZ, R9 ;  /* 0x000000ffff147224 */ /* 0x000fe200078e0009 */
[----:B------:R-:W-:Y:S04]  /*20b0*/  STG.E.64 desc[UR10][R30.64+0x28], R28 ;  /* 0x0000281c1e007986 */ /* 0x000fe8000c101b0a */
[----:B------:R-:W-:Y:S04]  /*20c0*/  STG.E desc[UR10][R30.64+0x20], R0 ;  /* 0x000020001e007986 */ /* 0x000fe8000c10190a */
[----:B------:R-:W-:Y:S04]  /*20d0*/  STG.E.64 desc[UR10][R30.64], R22 ;  /* 0x000000161e007986 */ /* 0x000fe8000c101b0a */
[----:B------:R-:W-:Y:S04]  /*20e0*/  STG.E.64 desc[UR10][R30.64+0x8], R2 ;  /* 0x000008021e007986 */ /* 0x000fe8000c101b0a */
[----:B------:R-:W-:Y:S01]  /*20f0*/  STG.E.64 desc[UR10][R30.64+0x10], R20 ;  /* 0x000010141e007986 */ /* 0x000fe2000c101b0a */
[----:B------:R-:W-:Y:S05]  /*2100*/  EXIT ;  /* 0x000000000000794d */ /* 0x000fea0003800000 */
        .weak           $__internal_1_$__cuda_sm20_dblrcp_rn_slowpath_v3
        .type           $__internal_1_$__cuda_sm20_dblrcp_rn_slowpath_v3,@function
        .size           $__internal_1_$__cuda_sm20_dblrcp_rn_slowpath_v3,($_Z22construct_tours_kernelPKdPKfPiP17curandStateXORWOWiddPb$__internal_accurate_pow - $__internal_1_$__cuda_sm20_dblrcp_rn_slowpath_v3)
$__internal_1_$__cuda_sm20_dblrcp_rn_slowpath_v3:
[----:B------:R-:W-:Y:S01]  /*2110*/  DSETP.GTU.AND P0, PT, |R32|, +INF , PT ;  /* 0x7ff000002000742a */ /* 0x000fe20003f0c200 */
[----:B------:R-:W-:-:S13]  /*2120*/  BSSY.RECONVERGENT B2, `(.L_x_66) ;  /* 0x0000023000027945 */ /* 0x000fda0003800200 */
[----:B------:R-:W-:Y:S05]  /*2130*/  @P0 BRA `(.L_x_67) ;  /* 0x00000000007c0947 */ /* 0x000fea0003800000 */
[----:B------:R-:W-:-:S05]  /*2140*/  LOP3.LUT R37, R33, 0x7fffffff, RZ, 0xc0, !PT ;  /* 0x7fffffff21257812 */ /* 0x000fca00078ec0ff */
[----:B------:R-:W-:-:S05]  /*2150*/  VIADD R34, R37, 0xffffffff ;  /* 0xffffffff25227836 */ /* 0x000fca0000000000 */
[----:B------:R-:W-:-:S13]  /*2160*/  ISETP.GE.U32.AND P0, PT, R34, 0x7fefffff, PT ;  /* 0x7fefffff2200780c */ /* 0x000fda0003f06070 */
[----:B------:R-:W-:Y:S01]  /*2170*/  @P0 LOP3.LUT R35, R33, 0x7ff00000, RZ, 0x3c, !PT ;  /* 0x7ff0000021230812 */ /* 0x000fe200078e3cff */
[----:B------:R-:W-:Y:S01]  /*2180*/  @P0 IMAD.MOV.U32 R34, RZ, RZ, RZ ;  /* 0x000000ffff220224 */ /* 0x000fe200078e00ff */
[----:B------:R-:W-:Y:S06]  /*2190*/  @P0 BRA `(.L_x_68) ;  /* 0x00000000006c0947 */ /* 0x000fec0003800000 */
[----:B------:R-:W-:-:S13]  /*21a0*/  ISETP.GE.U32.AND P0, PT, R37, 0x1000001, PT ;  /* 0x010000012500780c */ /* 0x000fda0003f06070 */
[----:B------:R-:W-:Y:S05]  /*21b0*/  @!P0 BRA `(.L_x_69) ;  /* 0x0000000000348947 */ /* 0x000fea0003800000 */
[----:B------:R-:W-:Y:S02]  /*21c0*/  VIADD R35, R33, 0xc0200000 ;  /* 0xc020000021237836 */ /* 0x000fe40000000000 */
[----:B------:R-:W-:Y:S02]  /*21d0*/  IMAD.MOV.U32 R34, RZ, RZ, R32 ;  /* 0x000000ffff227224 */ /* 0x000fe400078e0020 */
[----:B------:R-:W0:Y:S04]  /*21e0*/  MUFU.RCP64H R37, R35 ;  /* 0x0000002300257308 */ /* 0x000e280000001800 */
[----:B0-----:R-:W-:-:S08]  /*21f0*/  DFMA R38, -R34, R36, 1 ;  /* 0x3ff000002226742b */ /* 0x001fd00000000124 */
[----:B------:R-:W-:-:S08]  /*2200*/  DFMA R38, R38, R38, R38 ;  /* 0x000000262626722b */ /* 0x000fd00000000026 */
[----:B------:R-:W-:-:S08]  /*2210*/  DFMA R38, R36, R38, R36 ;  /* 0x000000262426722b */ /* 0x000fd00000000024 */
[----:B------:R-:W-:-:S08]  /*2220*/  DFMA R36, -R34, R38, 1 ;  /* 0x3ff000002224742b */ /* 0x000fd00000000126 */
[----:B------:R-:W-:-:S08]  /*2230*/  DFMA R36, R38, R36, R38 ;  /* 0x000000242624722b */ /* 0x000fd00000000026 */
[----:B------:R-:W-:-:S08]  /*2240*/  DMUL R36, R36, 2.2250738585072013831e-308 ;  /* 0x0010000024247828 */ /* 0x000fd00000000000 */
[----:B------:R-:W-:-:S08]  /*2250*/  DFMA R32, -R32, R36, 1 ;  /* 0x3ff000002020742b */ /* 0x000fd00000000124 */
[----:B------:R-:W-:-:S08]  /*2260*/  DFMA R32, R32, R32, R32 ;  /* 0x000000202020722b */ /* 0x000fd00000000020 */
[----:B------:R-:W-:Y:S01]  /*2270*/  DFMA R34, R36, R32, R36 ;  /* 0x000000202422722b */ /* 0x000fe20000000024 */
[----:B------:R-:W-:Y:S10]  /*2280*/  BRA `(.L_x_68) ;  /* 0x0000000000307947 */ /* 0x000ff40003800000 */
.L_x_69:
[----:B------:R-:W-:Y:S01]  /*2290*/  DMUL R32, R32, 8.11296384146066816958e+31 ;  /* 0x4690000020207828 */ /* 0x000fe20000000000 */
[----:B------:R-:W-:-:S05]  /*22a0*/  IMAD.MOV.U32 R34, RZ, RZ, R36 ;  /* 0x000000ffff227224 */ /* 0x000fca00078e0024 */
[----:B------:R-:W0:Y:S02]  /*22b0*/  MUFU.RCP64H R35, R33 ;  /* 0x0000002100237308 */ /* 0x000e240000001800 */
[----:B0-----:R-:W-:-:S08]  /*22c0*/  DFMA R36, -R32, R34, 1 ;  /* 0x3ff000002024742b */ /* 0x001fd00000000122 */
[----:B------:R-:W-:-:S08]  /*22d0*/  DFMA R36, R36, R36, R36 ;  /* 0x000000242424722b */ /* 0x000fd00000000024 */
[----:B------:R-:W-:-:S08]  /*22e0*/  DFMA R36, R34, R36, R34 ;  /* 0x000000242224722b */ /* 0x000fd00000000022 */
[----:B------:R-:W-:-:S08]  /*22f0*/  DFMA R34, -R32, R36, 1 ;  /* 0x3ff000002022742b */ /* 0x000fd00000000124 */
[----:B------:R-:W-:-:S08]  /*2300*/  DFMA R34, R36, R34, R36 ;  /* 0x000000222422722b */ /* 0x000fd00000000024 */
[----:B------:R-:W-:Y:S01]  /*2310*/  DMUL R34, R34, 8.11296384146066816958e+31 ;  /* 0x4690000022227828 */ /* 0x000fe20000000000 */
[----:B------:R-:W-:Y:S10]  /*2320*/  BRA `(.L_x_68) ;  /* 0x0000000000087947 */ /* 0x000ff40003800000 */
.L_x_67:
[----:B------:R-:W-:Y:S01]  /*2330*/  LOP3.LUT R35, R33, 0x80000, RZ, 0xfc, !PT ;  /* 0x0008000021237812 */ /* 0x000fe200078efcff */
[----:B------:R-:W-:-:S07]  /*2340*/  IMAD.MOV.U32 R34, RZ, RZ, R32 ;  /* 0x000000ffff227224 */ /* 0x000fce00078e0020 */
.L_x_68:
[----:B------:R-:W-:Y:S05]  /*2350*/  BSYNC.RECONVERGENT B2 ;  /* 0x0000000000027941 */ /* 0x000fea0003800200 */
.L_x_66:
[----:B------:R-:W-:Y:S02]  /*2360*/  IMAD.MOV.U32 R32, RZ, RZ, R2 ;  /* 0x000000ffff207224 */ /* 0x000fe400078e0002 */
[----:B------:R-:W-:Y:S02]  /*2370*/  IMAD.MOV.U32 R33, RZ, RZ, 0x0 ;  /* 0x00000000ff217424 */ /* 0x000fe400078e00ff */
[----:B------:R-:W-:Y:S02]  /*2380*/  IMAD.MOV.U32 R52, RZ, RZ, R34 ;  /* 0x000000ffff347224 */ /* 0x000fe400078e0022 */
[----:B------:R-:W-:Y:S01]  /*2390*/  IMAD.MOV.U32 R53, RZ, RZ, R35 ;  /* 0x000000ffff357224 */ /* 0x000fe200078e0023 */
[----:B------:R-:W-:Y:S06]  /*23a0*/  RET.REL.NODEC R32 `(_Z22construct_tours_kernelPKdPKfPiP17curandStateXORWOWiddPb) ;  /* 0xffffffdc20147950 */ /* 0x000fec0003c3ffff */
        .type           $_Z22construct_tours_kernelPKdPKfPiP17curandStateXORWOWiddPb$__internal_accurate_pow,@function
        .size           $_Z22construct_tours_kernelPKdPKfPiP17curandStateXORWOWiddPb$__internal_accurate_pow,(.L_x_87 - $_Z22construct_tours_kernelPKdPKfPiP17curandStateXORWOWiddPb$__internal_accurate_pow)
$_Z22construct_tours_kernelPKdPKfPiP17curandStateXORWOWiddPb$__internal_accurate_pow:
[----:B------:R-:W-:Y:S01]  /*23b0*/  ISETP.GT.U32.AND P0, PT, R59, 0xfffff, PT ;  /* 0x000fffff3b00780c */ /* 0x000fe20003f04070 */
[----:B------:R-:W-:Y:S01]  /*23c0*/  IMAD.MOV.U32 R42, RZ, RZ, R58 ;  /* 0x000000ffff2a7224 */ /* 0x000fe200078e003a */
[----:B------:R-:W-:Y:S01]  /*23d0*/  MOV R34, R59 ;  /* 0x0000003b00227202 */ /* 0x000fe20000000f00 */
[----:B------:R-:W-:Y:S01]  /*23e0*/  IMAD.MOV.U32 R36, RZ, RZ, 0x41ad3b5a ;  /* 0x41ad3b5aff247424 */ /* 0x000fe200078e00ff */
[----:B------:R-:W-:Y:S01]  /*23f0*/  UMOV UR20, 0x7d2cafe2 ;  /* 0x7d2cafe200147882 */ /* 0x000fe20000000000 */
[----:B------:R-:W-:Y:S01]  /*2400*/  IMAD.MOV.U32 R37, RZ, RZ, 0x3ed0f5d2 ;  /* 0x3ed0f5d2ff257424 */ /* 0x000fe200078e00ff */
[----:B------:R-:W-:Y:S01]  /*2410*/  UMOV UR21, 0x3eb0f5ff ;  /* 0x3eb0f5ff00157882 */ /* 0x000fe20000000000 */
[----:B------:R-:W-:Y:S01]  /*2420*/  UMOV UR22, 0x3b39803f ;  /* 0x3b39803f00167882 */ /* 0x000fe20000000000 */
[----:B------:R-:W-:-:S05]  /*2430*/  UMOV UR23, 0x3c7abc9e ;  /* 0x3c7abc9e00177882 */ /* 0x000fca0000000000 */
[----:B------:R-:W-:Y:S01]  /*2440*/  @!P0 DMUL R32, R58, 1.80143985094819840000e+16 ;  /* 0x435000003a208828 */ /* 0x000fe20000000000 */
[----:B------:R-:W-:-:S09]  /*2450*/  SHF.R.U32.HI R59, RZ, 0x14, R59 ;  /* 0x00000014ff3b7819 */ /* 0x000fd2000001163b */
[----:B------:R-:W-:Y:S01]  /*2460*/  @!P0 IMAD.MOV.U32 R34, RZ, RZ, R33 ;  /* 0x000000ffff228224 */ /* 0x000fe200078e0021 */
[----:B------:R-:W-:Y:S01]  /*2470*/  @!P0 LEA.HI R59, R33, 0xffffffca, RZ, 0xc ;  /* 0xffffffca213b8811 */ /* 0x000fe200078f60ff */
[----:B------:R-:W-:-:S03]  /*2480*/  @!P0 IMAD.MOV.U32 R42, RZ, RZ, R32 ;  /* 0x000000ffff2a8224 */ /* 0x000fc600078e0020 */
[----:B------:R-:W-:Y:S01]  /*2490*/  LOP3.LUT R34, R34, 0x800fffff, RZ, 0xc0, !PT ;  /* 0x800fffff22227812 */ /* 0x000fe200078ec0ff */
[----:B------:R-:W-:-:S03]  /*24a0*/  VIADD R32, R59, 0xfffffc01 ;  /* 0xfffffc013b207836 */ /* 0x000fc60000000000 */
[----:B------:R-:W-:Y:S01]  /*24b0*/  LOP3.LUT R43, R34, 0x3ff00000, RZ, 0xfc, !PT ;  /* 0x3ff00000222b7812 */ /* 0x000fe200078efcff */
[----:B------:R-:W-:-:S03]  /*24c0*/  IMAD.MOV.U32 R34, RZ, RZ, RZ ;  /* 0x000000ffff227224 */ /* 0x000fc600078e00ff */
[----:B------:R-:W-:-:S13]  /*24d0*/  ISETP.GE.U32.AND P4, PT, R43, 0x3ff6a09f, PT ;  /* 0x3ff6a09f2b00780c */ /* 0x000fda0003f86070 */
[----:B------:R-:W-:Y:S02]  /*24e0*/  @P4 VIADD R35, R43, 0xfff00000 ;  /* 0xfff000002b234836 */ /* 0x000fe40000000000 */
[----:B------:R-:W-:Y:S02]  /*24f0*/  @P4 VIADD R32, R59, 0xfffffc02 ;  /* 0xfffffc023b204836 */ /* 0x000fe40000000000 */
[----:B------:R-:W-:-:S06]  /*2500*/  @P4 IMAD.MOV.U32 R43, RZ, RZ, R35 ;  /* 0x000000ffff2b4224 */ /* 0x000fcc00078e0023 */
[C---:B------:R-:W-:Y:S02]  /*2510*/  DADD R38, R42.reuse, 1 ;  /* 0x3ff000002a267429 */ /* 0x040fe40000000000 */
[----:B------:R-:W-:-:S04]  /*2520*/  DADD R42, R42, -1 ;  /* 0xbff000002a2a7429 */ /* 0x000fc80000000000 */
[----:B------:R-:W0:Y:S02]  /*2530*/  MUFU.RCP64H R35, R39 ;  /* 0x0000002700237308 */ /* 0x000e240000001800 */
[----:B0-----:R-:W-:-:S08]  /*2540*/  DFMA R40, -R38, R34, 1 ;  /* 0x3ff000002628742b */ /* 0x001fd00000000122 */
[----:B------:R-:W-:-:S08]  /*2550*/  DFMA R40, R40, R40, R40 ;  /* 0x000000282828722b */ /* 0x000fd00000000028 */
[----:B------:R-:W-:-:S08]  /*2560*/  DFMA R40, R34, R40, R34 ;  /* 0x000000282228722b */ /* 0x000fd00000000022 */
[----:B------:R-:W-:-:S08]  /*2570*/  DMUL R34, R42, R40 ;  /* 0x000000282a227228 */ /* 0x000fd00000000000 */
[----:B------:R-:W-:-:S08]  /*2580*/  DFMA R34, R42, R40, R34 ;  /* 0x000000282a22722b */ /* 0x000fd00000000022 */
[----:B------:R-:W-:-:S08]  /*2590*/  DMUL R44, R34, R34 ;  /* 0x00000022222c7228 */ /* 0x000fd00000000000 */
[----:B------:R-:W-:Y:S01]  /*25a0*/  DFMA R36, R44, UR20, R36 ;  /* 0x000000142c247c2b */ /* 0x000fe20008000024 */
[----:B------:R-:W-:Y:S01]  /*25b0*/  UMOV UR20, 0x75488a3f ;  /* 0x75488a3f00147882 */ /* 0x000fe20000000000 */
[----:B------:R-:W-:-:S06]  /*25c0*/  UMOV UR21, 0x3ef3b20a ;  /* 0x3ef3b20a00157882 */ /* 0x000fcc0000000000 */
[----:B------:R-:W-:Y:S01]  /*25d0*/  DFMA R38, R44, R36, UR20 ;  /* 0x000000142c267e2b */ /* 0x000fe20008000024 */
[----:B------:R-:W-:Y:S01]  /*25e0*/  UMOV UR20, 0xe4faecd5 ;  /* 0xe4faecd500147882 */ /* 0x000fe20000000000 */
[----:B------:R-:W-:Y:S01]  /*25f0*/  UMOV UR21, 0x3f1745cd ;  /* 0x3f1745cd00157882 */ /* 0x000fe20000000000 */
[----:B------:R-:W-:-:S05]  /*2600*/  DADD R36, R42, -R34 ;  /* 0x000000002a247229 */ /* 0x000fca0000000822 */
[----:B------:R-:W-:Y:S01]  /*2610*/  DFMA R38, R44, R38, UR20 ;  /* 0x000000142c267e2b */ /* 0x000fe20008000026 */
[----:B------:R-:W-:Y:S01]  /*2620*/  UMOV UR20, 0x258a578b ;  /* 0x258a578b00147882 */ /* 0x000fe20000000000 */
[----:B------:R-:W-:Y:S01]  /*2630*/  UMOV UR21, 0x3f3c71c7 ;  /* 0x3f3c71c700157882 */ /* 0x000fe20000000000 */
[----:B------:R-:W-:-:S05]  /*2640*/  DADD R36, R36, R36 ;  /* 0x0000000024247229 */ /* 0x000fca0000000024 */
[----:B------:R-:W-:Y:S01]  /*2650*/  DFMA R38, R44, R38, UR20 ;  /* 0x000000142c267e2b */ /* 0x000fe20008000026 */
[----:B------:R-:W-:Y:S01]  /*2660*/  UMOV UR20, 0x9242b910 ;  /* 0x9242b91000147882 */ /* 0x000fe20000000000 */
[----:B------:R-:W-:Y:S01]  /*2670*/  UMOV UR21, 0x3f624924 ;  /* 0x3f62492400157882 */ /* 0x000fe20000000000 */
[-C--:B------:R-:W-:Y:S02]  /*2680*/  DFMA R36, R42, -R34.reuse, R36 ;  /* 0x800000222a24722b */ /* 0x080fe40000000024 */
[----:B------:R-:W-:-:S03]  /*2690*/  DMUL R42, R34, R34 ;  /* 0x00000022222a7228 */ /* 0x000fc60000000000 */
[----:B------:R-:W-:Y:S01]  /*26a0*/  DFMA R38, R44, R38, UR20 ;  /* 0x000000142c267e2b */ /* 0x000fe20008000026 */
[----:B------:R-:W-:Y:S01]  /*26b0*/  UMOV UR20, 0x99999dfb ;  /* 0x99999dfb00147882 */ /* 0x000fe20000000000 */
[----:B------:R-:W-:Y:S01]  /*26c0*/  UMOV UR21, 0x3f899999 ;  /* 0x3f89999900157882 */ /* 0x000fe20000000000 */
[----:B------:R-:W-:-:S05]  /*26d0*/  DMUL R36, R40, R36 ;  /* 0x0000002428247228 */ /* 0x000fca0000000000 */
[----:B------:R-:W-:Y:S01]  /*26e0*/  DFMA R38, R44, R38, UR20 ;  /* 0x000000142c267e2b */ /* 0x000fe20008000026 */
[----:B------:R-:W-:Y:S01]  /*26f0*/  UMOV UR20, 0x55555555 ;  /* 0x5555555500147882 */ /* 0x000fe20000000000 */
[----:B------:R-:W-:-:S03]  /*2700*/  UMOV UR21, 0x3fb55555 ;  /* 0x3fb5555500157882 */ /* 0x000fc60000000000 */
[----:B------:R-:W-:Y:S02]  /*2710*/  VIADD R47, R37, 0x100000 ;  /* 0x00100000252f7836 */ /* 0x000fe40000000000 */
[----:B------:R-:W-:Y:S01]  /*2720*/  IMAD.MOV.U32 R46, RZ, RZ, R36 ;  /* 0x000000ffff2e7224 */ /* 0x000fe200078e0024 */
[----:B------:R-:W-:-:S08]  /*2730*/  DFMA R48, R44, R38, UR20 ;  /* 0x000000142c307e2b */ /* 0x000fd00008000026 */
[----:B------:R-:W-:Y:S01]  /*2740*/  DADD R40, -R48, UR20 ;  /* 0x0000001430287e29 */ /* 0x000fe20008000100 */
[----:B------:R-:W-:Y:S01]  /*2750*/  UMOV UR20, 0xb9e7b0 ;  /* 0x00b9e7b000147882 */ /* 0x000fe20000000000 */
[----:B------:R-:W-:-:S06]  /*2760*/  UMOV UR21, 0x3c46a4cb ;  /* 0x3c46a4cb00157882 */ /* 0x000fcc0000000000 */
[----:B------:R-:W-:Y:S02]  /*2770*/  DFMA R40, R44, R38, R40 ;  /* 0x000000262c28722b */ /* 0x000fe40000000028 */
[C---:B------:R-:W-:Y:S02]  /*2780*/  DFMA R44, R34.reuse, R34, -R42 ;  /* 0x00000022222c722b */ /* 0x040fe4000000082a */
[----:B------:R-:W-:-:S04]  /*2790*/  DMUL R38, R34, R42 ;  /* 0x0000002a22267228 */ /* 0x000fc80000000000 */
[----:B------:R-:W-:Y:S01]  /*27a0*/  DADD R40, R40, -UR20 ;  /* 0x8000001428287e29 */ /* 0x000fe20008000000 */
[----:B------:R-:W-:Y:S01]  /*27b0*/  UMOV UR20, 0x80000000 ;  /* 0x8000000000147882 */ /* 0x000fe20000000000 */
[C---:B------:R-:W-:Y:S01]  /*27c0*/  DFMA R46, R34.reuse, R46, R44 ;  /* 0x0000002e222e722b */ /* 0x040fe2000000002c */
[----:B------:R-:W-:Y:S01]  /*27d0*/  UMOV UR21, 0x43300000 ;  /* 0x4330000000157882 */ /* 0x000fe20000000000 */
[----:B------:R-:W-:-:S08]  /*27e0*/  DFMA R44, R34, R42, -R38 ;  /* 0x0000002a222c722b */ /* 0x000fd00000000826 */
[----:B------:R-:W-:Y:S02]  /*27f0*/  DFMA R44, R36, R42, R44 ;  /* 0x0000002a242c722b */ /* 0x000fe4000000002c */
[----:B------:R-:W-:-:S06]  /*2800*/  DADD R42, R48, R40 ;  /* 0x00000000302a7229 */ /* 0x000fcc0000000028 */
[----:B------:R-:W-:Y:S02]  /*2810*/  DFMA R44, R34, R46, R44 ;  /* 0x0000002e222c722b */ /* 0x000fe4000000002c */
[----:B------:R-:W-:Y:S02]  /*2820*/  DMUL R46, R42, R38 ;  /* 0x000000262a2e7228 */ /* 0x000fe40000000000 */
[----:B------:R-:W-:-:S06]  /*2830*/  DADD R48, R48, -R42 ;  /* 0x0000000030307229 */ /* 0x000fcc000000082a */
[----:B------:R-:W-:Y:S02]  /*2840*/  DFMA R50, R42, R38, -R46 ;  /* 0x000000262a32722b */ /* 0x000fe4000000082e */
[----:B------:R-:W-:-:S06]  /*2850*/  DADD R48, R40, R48 ;  /* 0x0000000028307229 */ /* 0x000fcc0000000030 */
[----:B------:R-:W-:-:S08]  /*2860*/  DFMA R44, R42, R44, R50 ;  /* 0x0000002c2a2c722b */ /* 0x000fd00000000032 */
[----:B------:R-:W-:-:S08]  /*2870*/  DFMA R44, R48, R38, R44 ;  /* 0x00000026302c722b */ /* 0x000fd0000000002c */
[----:B------:R-:W-:-:S08]  /*2880*/  DADD R40, R46, R44 ;  /* 0x000000002e287229 */ /* 0x000fd0000000002c */
[--C-:B------:R-:W-:Y:S02]  /*2890*/  DADD R38, R34, R40.reuse ;  /* 0x0000000022267229 */ /* 0x100fe40000000028 */
[----:B------:R-:W-:-:S06]  /*28a0*/  DADD R46, R46, -R40 ;  /* 0x000000002e2e7229 */ /* 0x000fcc0000000828 */
[----:B------:R-:W-:Y:S02]  /*28b0*/  DADD R34, R34, -R38 ;  /* 0x0000000022227229 */ /* 0x000fe40000000826 */
[----:B------:R-:W-:-:S06]  /*28c0*/  DADD R46, R44, R46 ;  /* 0x000000002c2e7229 */ /* 0x000fcc000000002e */
[----:B------:R-:W-:-:S08]  /*28d0*/  DADD R34, R40, R34 ;  /* 0x0000000028227229 */ /* 0x000fd00000000022 */
[----:B------:R-:W-:-:S08]  /*28e0*/  DADD R34, R46, R34 ;  /* 0x000000002e227229 */ /* 0x000fd00000000022 */
[----:B------:R-:W-:Y:S01]  /*28f0*/  DADD R40, R36, R34 ;  /* 0x0000000024287229 */ /* 0x000fe20000000022 */
[----:B------:R-:W-:Y:S01]  /*2900*/  LOP3.LUT R34, R32, 0x80000000, RZ, 0x3c, !PT ;  /* 0x8000000020227812 */ /* 0x000fe200078e3cff */
[----:B------:R-:W-:-:S06]  /*2910*/  IMAD.MOV.U32 R35, RZ, RZ, 0x43300000 ;  /* 0x43300000ff237424 */ /* 0x000fcc00078e00ff */
[----:B------:R-:W-:Y:S02]  /*2920*/  DADD R36, R38, R40 ;  /* 0x0000000026247229 */ /* 0x000fe40000000028 */
[----:B------:R-:W-:Y:S01]  /*2930*/  DADD R34, R34, -UR20 ;  /* 0x8000001422227e29 */ /* 0x000fe20008000000 */
[----:B------:R-:W-:Y:S01]  /*2940*/  UMOV UR20, 0xfefa39ef ;  /* 0xfefa39ef00147882 */ /* 0x000fe20000000000 */
[----:B------:R-:W-:-:S04]  /*2950*/  UMOV UR21, 0x3fe62e42 ;  /* 0x3fe62e4200157882 */ /* 0x000fc80000000000 */
[--C-:B------:R-:W-:Y:S02]  /*2960*/  DADD R42, R38, -R36.reuse ;  /* 0x00000000262a7229 */ /* 0x100fe40000000824 */
[----:B------:R-:W-:-:S06]  /*2970*/  DFMA R32, R34, UR20, R36 ;  /* 0x0000001422207c2b */ /* 0x000fcc0008000024 */
[----:B------:R-:W-:Y:S02]  /*2980*/  DADD R42, R40, R42 ;  /* 0x00000000282a7229 */ /* 0x000fe4000000002a */
[----:B------:R-:W-:Y:S01]  /*2990*/  DFMA R38, R34, -UR20, R32 ;  /* 0x8000001422267c2b */ /* 0x000fe20008000020 */
[----:B------:R-:W-:Y:S01]  /*29a0*/  LOP3.LUT R41, R57, 0xff0fffff, RZ, 0xc0, !PT ;  /* 0xff0fffff39297812 */ /* 0x000fe200078ec0ff */
[----:B------:R-:W-:-:S06]  /*29b0*/  IMAD.MOV.U32 R40, RZ, RZ, R56 ;  /* 0x000000ffff287224 */ /* 0x000fcc00078e0038 */
[----:B------:R-:W-:Y:S01]  /*29c0*/  DADD R38, -R36, R38 ;  /* 0x0000000024267229 */ /* 0x000fe20000000126 */
[----:B------:R-:W-:-:S04]  /*29d0*/  SHF.L.U32 R36, R57, 0x1, RZ ;  /* 0x0000000139247819 */ /* 0x000fc800000006ff */
[----:B------:R-:W-:-:S03]  /*29e0*/  ISETP.GT.U32.AND P0, PT, R36, -0x2000001, PT ;  /* 0xfdffffff2400780c */ /* 0x000fc60003f04070 */
[----:B------:R-:W-:Y:S01]  /*29f0*/  DADD R38, R42, -R38 ;  /* 0x000000002a267229 */ /* 0x000fe20000000826 */
[----:B------:R-:W-:-:S07]  /*2a00*/  SEL R41, R41, R57, P0 ;  /* 0x0000003929297207 */ /* 0x000fce0000000000 */
[----:B------:R-:W-:-:S08]  /*2a10*/  DFMA R34, R34, UR22, R38 ;  /* 0x0000001622227c2b */ /* 0x000fd00008000026 */
[----:B------:R-:W-:-:S08]  /*2a20*/  DADD R36, R32, R34 ;  /* 0x0000000020247229 */ /* 0x000fd00000000022 */
[----:B------:R-:W-:Y:S02]  /*2a30*/  DADD R32, R32, -R36 ;  /* 0x0000000020207229 */ /* 0x000fe40000000824 */
[----:B------:R-:W-:-:S06]  /*2a40*/  DMUL R42, R36, R40 ;  /* 0x00000028242a7228 */ /* 0x000fcc0000000000 */
[----:B------:R-:W-:Y:S02]  /*2a50*/  DADD R32, R34, R32 ;  /* 0x0000000022207229 */ /* 0x000fe40000000020 */
[----:B------:R-:W-:Y:S01]  /*2a60*/  DFMA R36, R36, R40, -R42 ;  /* 0x000000282424722b */ /* 0x000fe2000000082a */
[----:B------:R-:W-:Y:S02]  /*2a70*/  IMAD.MOV.U32 R34, RZ, RZ, 0x652b82fe ;  /* 0x652b82feff227424 */ /* 0x000fe400078e00ff */
[----:B------:R-:W-:-:S05]  /*2a80*/  IMAD.MOV.U32 R35, RZ, RZ, 0x3ff71547 ;  /* 0x3ff71547ff237424 */ /* 0x000fca00078e00ff */
[----:B------:R-:W-:-:S08]  /*2a90*/  DFMA R40, R32, R40, R36 ;  /* 0x000000282028722b */ /* 0x000fd00000000024 */
[----:B------:R-:W-:-:S08]  /*2aa0*/  DADD R32, R42, R40 ;  /* 0x000000002a207229 */ /* 0x000fd00000000028 */
[----:B------:R-:W-:Y:S02]  /*2ab0*/  DFMA R34, R32, R34, 6.75539944105574400000e+15 ;  /* 0x433800002022742b */ /* 0x000fe40000000022 */
[----:B------:R-:W-:Y:S01]  /*2ac0*/  FSETP.GEU.AND P0, PT, |R33|, 4.1917929649353027344, PT ;  /* 0x4086232b2100780b */ /* 0x000fe20003f0e200 */
[----:B------:R-:W-:-:S05]  /*2ad0*/  DADD R42, R42, -R32 ;  /* 0x000000002a2a7229 */ /* 0x000fca0000000820 */
[----:B------:R-:W-:-:S03]  /*2ae0*/  DADD R36, R34, -6.75539944105574400000e+15 ;  /* 0xc338000022247429 */ /* 0x000fc60000000000 */
[----:B------:R-:W-:-:S05]  /*2af0*/  DADD R40, R40, R42 ;  /* 0x0000000028287229 */ /* 0x000fca000000002a */
[----:B------:R-:W-:Y:S01]  /*2b00*/  DFMA R38, R36, -UR20, R32 ;  /* 0x8000001424267c2b */ /* 0x000fe20008000020 */
[----:B------:R-:W-:Y:S01]  /*2b10*/  UMOV UR20, 0x3b39803f ;  /* 0x3b39803f00147882 */ /* 0x000fe20000000000 */
[----:B------:R-:W-:-:S06]  /*2b20*/  UMOV UR21, 0x3c7abc9e ;  /* 0x3c7abc9e00157882 */ /* 0x000fcc0000000000 */
[----:B------:R-:W-:Y:S01]  /*2b30*/  DFMA R38, R36, -UR20, R38 ;  /* 0x8000001424267c2b */ /* 0x000fe20008000026 */
[----:B------:R-:W-:Y:S01]  /*2b40*/  UMOV UR20, 0x69ce2bdf ;  /* 0x69ce2bdf00147882 */ /* 0x000fe20000000000 */
[----:B------:R-:W-:Y:S01]  /*2b50*/  IMAD.MOV.U32 R36, RZ, RZ, -0x35dec16 ;  /* 0xfca213eaff247424 */ /* 0x000fe200078e00ff */
[----:B------:R-:W-:Y:S01]  /*2b60*/  UMOV UR21, 0x3e5ade15 ;  /* 0x3e5ade1500157882 */ /* 0x000fe20000000000 */
[----:B------:R-:W-:-:S06]  /*2b70*/  IMAD.MOV.U32 R37, RZ, RZ, 0x3e928af3 ;  /* 0x3e928af3ff257424 */ /* 0x000fcc00078e00ff */
[----:B------:R-:W-:Y:S01]  /*2b80*/  DFMA R36, R38, UR20, R36 ;  /* 0x0000001426247c2b */ /* 0x000fe20008000024 */
[----:B------:R-:W-:Y:S01]  /*2b90*/  UMOV UR20, 0x62401315 ;  /* 0x6240131500147882 */ /* 0x000fe20000000000 */
[----:B------:R-:W-:-:S06]  /*2ba0*/  UMOV UR21, 0x3ec71dee ;  /* 0x3ec71dee00157882 */ /* 0x000fcc0000000000 */
[----:B------:R-:W-:Y:S01]  /*2bb0*/  DFMA R36, R38, R36, UR20 ;  /* 0x0000001426247e2b */ /* 0x000fe20008000024 */
        /* <DEDUP_REMOVED lines=20> */
[----:B------:R-:W-:-:S08]  /*2d00*/  DFMA R36, R38, R36, UR20 ;  /* 0x0000001426247e2b */ /* 0x000fd00008000024 */
[----:B------:R-:W-:-:S08]  /*2d10*/  DFMA R36, R38, R36, 1 ;  /* 0x3ff000002624742b */ /* 0x000fd00000000024 */
[----:B------:R-:W-:-:S10]  /*2d20*/  DFMA R36, R38, R36, 1 ;  /* 0x3ff000002624742b */ /* 0x000fd40000000024 */
[----:B------:R-:W-:Y:S02]  /*2d30*/  IMAD R39, R34, 0x100000, R37 ;  /* 0x0010000022277824 */ /* 0x000fe400078e0225 */
[----:B------:R-:W-:Y:S01]  /*2d40*/  IMAD.MOV.U32 R38, RZ, RZ, R36 ;  /* 0x000000ffff267224 */ /* 0x000fe200078e0024 */
[----:B------:R-:W-:Y:S06]  /*2d50*/  @!P0 BRA `(.L_x_70) ;  /* 0x0000000000308947 */ /* 0x000fec0003800000 */
[----:B------:R-:W-:Y:S01]  /*2d60*/  FSETP.GEU.AND P4, PT, |R33|, 4.2275390625, PT ;  /* 0x408748002100780b */ /* 0x000fe20003f8e200 */
[C---:B------:R-:W-:Y:S02]  /*2d70*/  DADD R38, R32.reuse, +INF ;  /* 0x7ff0000020267429 */ /* 0x040fe40000000000 */
[----:B------:R-:W-:-:S08]  /*2d80*/  DSETP.GEU.AND P0, PT, R32, RZ, PT ;  /* 0x000000ff2000722a */ /* 0x000fd00003f0e000 */
[----:B------:R-:W-:Y:S02]  /*2d90*/  FSEL R38, R38, RZ, P0 ;  /* 0x000000ff26267208 */ /* 0x000fe40000000000 */
[----:B------:R-:W-:Y:S02]  /*2da0*/  @!P4 LEA.HI R35, R34, R34, RZ, 0x1 ;  /* 0x000000222223c211 */ /* 0x000fe400078f08ff */
[----:B------:R-:W-:Y:S02]  /*2db0*/  FSEL R39, R39, RZ, P0 ;  /* 0x000000ff27277208 */ /* 0x000fe40000000000 */
[----:B------:R-:W-:-:S05]  /*2dc0*/  @!P4 SHF.R.S32.HI R35, RZ, 0x1, R35 ;  /* 0x00000001ff23c819 */ /* 0x000fca0000011423 */
[----:B------:R-:W-:Y:S02]  /*2dd0*/  @!P4 IMAD.IADD R32, R34, 0x1, -R35 ;  /* 0x000000012220c824 */ /* 0x000fe400078e0a23 */
[----:B------:R-:W-:-:S03]  /*2de0*/  @!P4 IMAD R37, R35, 0x100000, R37 ;  /* 0x001000002325c824 */ /* 0x000fc600078e0225 */
[----:B------:R-:W-:Y:S01]  /*2df0*/  @!P4 LEA R33, R32, 0x3ff00000, 0x14 ;  /* 0x3ff000002021c811 */ /* 0x000fe200078ea0ff */
[----:B------:R-:W-:-:S06]  /*2e00*/  @!P4 IMAD.MOV.U32 R32, RZ, RZ, RZ ;  /* 0x000000ffff20c224 */ /* 0x000fcc00078e00ff */
[----:B------:R-:W-:-:S11]  /*2e10*/  @!P4 DMUL R38, R36, R32 ;  /* 0x000000202426c228 */ /* 0x000fd60000000000 */
.L_x_70:
[----:B------:R-:W-:Y:S01]  /*2e20*/  DFMA R40, R40, R38, R38 ;  /* 0x000000262828722b */ /* 0x000fe20000000026 */
[----:B------:R-:W-:Y:S01]  /*2e30*/  IMAD.MOV.U32 R32, RZ, RZ, R2 ;  /* 0x000000ffff207224 */ /* 0x000fe200078e0002 */
[----:B------:R-:W-:Y:S01]  /*2e40*/  DSETP.NEU.AND P0, PT, |R38|, +INF , PT ;  /* 0x7ff000002600742a */ /* 0x000fe20003f0d200 */
[----:B------:R-:W-:-:S07]  /*2e50*/  IMAD.MOV.U32 R33, RZ, RZ, 0x0 ;  /* 0x00000000ff217424 */ /* 0x000fce00078e00ff */
[----:B------:R-:W-:Y:S02]  /*2e60*/  FSEL R34, R38, R40, !P0 ;  /* 0x0000002826227208 */ /* 0x000fe40004000000 */
[----:B------:R-:W-:Y:S01]  /*2e70*/  FSEL R35, R39, R41, !P0 ;  /* 0x0000002927237208 */ /* 0x000fe20004000000 */
[----:B------:R-:W-:Y:S06]  /*2e80*/  RET.REL.NODEC R32 `(_Z22construct_tours_kernelPKdPKfPiP17curandStateXORWOWiddPb) ;  /* 0xffffffd0205c7950 */ /* 0x000fec0003c3ffff */
.L_x_71:
        /* <DEDUP_REMOVED lines=15> */
.L_x_87:


//--------------------- .text._Z26evaporate_pheromone_kernelPfid --------------------------
	.section	.text._Z26evaporate_pheromone_kernelPfid,"ax",@progbits
	.align	128
        .global         _Z26evaporate_pheromone_kernelPfid
        .type           _Z26evaporate_pheromone_kernelPfid,@function
        .size           _Z26evaporate_pheromone_kernelPfid,(.L_x_94 - _Z26evaporate_pheromone_kernelPfid)
        .other          _Z26evaporate_pheromone_kernelPfid,@"STO_CUDA_ENTRY STV_DEFAULT"
_Z26evaporate_pheromone_kernelPfid:
.text._Z26evaporate_pheromone_kernelPfid:
[----:B------:R-:W-:Y:S01]  /*0000*/  LDC R1, c[0x0][0x37c] ;  /* 0x0000df00ff017b82 */ /* 0x000fe20000000800 */
[----:B------:R-:W0:Y:S07]  /*0010*/  S2R R3, SR_TID.X ;  /* 0x0000000000037919 */ /* 0x000e2e0000002100 */
[----:B------:R-:W0:Y:S01]  /*0020*/  S2UR UR4, SR_CTAID.X ;  /* 0x00000000000479c3 */ /* 0x000e220000002500 */
[----:B------:R-:W1:Y:S01]  /*0030*/  LDCU UR6, c[0x0][0x388] ;  /* 0x00007100ff0677ac */ /* 0x000e620008000800 */
[----:B------:R-:W2:Y:S06]  /*0040*/  S2R R5, SR_TID.Y ;  /* 0x0000000000057919 */ /* 0x000eac0000002200 */
[----:B------:R-:W0:Y:S08]  /*0050*/  LDC R0, c[0x0][0x360] ;  /* 0x0000d800ff007b82 */ /* 0x000e300000000800 */
[----:B------:R-:W2:Y:S08]  /*0060*/  S2UR UR5, SR_CTAID.Y ;  /* 0x00000000000579c3 */ /* 0x000eb00000002600 */
[----:B------:R-:W2:Y:S01]  /*0070*/  LDC R2, c[0x0][0x364] ;  /* 0x0000d900ff027b82 */ /* 0x000ea20000000800 */
[----:B0-----:R-:W-:-:S02]  /*0080*/  IMAD R0, R0, UR4, R3 ;  /* 0x0000000400007c24 */ /* 0x001fc4000f8e0203 */
[----:B--2---:R-:W-:-:S05]  /*0090*/  IMAD R3, R2, UR5, R5 ;  /* 0x0000000502037c24 */ /* 0x004fca000f8e0205 */
[----:B------:R-:W-:-:S04]  /*00a0*/  VIMNMX R2, PT, PT, R0, R3, !PT ;  /* 0x0000000300027248 */ /* 0x000fc80007fe0100 */
[----:B-1----:R-:W-:-:S04]  /*00b0*/  ISETP.GE.AND P0, PT, R2, UR6, PT ;  /* 0x0000000602007c0c */ /* 0x002fc8000bf06270 */
[----:B------:R-:W-:-:S13]  /*00c0*/  ISETP.EQ.OR P0, PT, R0, R3, P0 ;  /* 0x000000030000720c */ /* 0x000fda0000702670 */
[----:B------:R-:W-:Y:S05]  /*00d0*/  @P0 EXIT ;  /* 0x000000000000094d */ /* 0x000fea0003800000 */
[----:B------:R-:W0:Y:S01]  /*00e0*/  LDC.64 R4, c[0x0][0x380] ;  /* 0x0000e000ff047b82 */ /* 0x000e220000000a00 */
[----:B------:R-:W1:Y:S01]  /*00f0*/  LDCU.64 UR4, c[0x0][0x358] ;  /* 0x00006b00ff0477ac */ /* 0x000e620008000a00 */
[----:B------:R-:W-:-:S04]  /*0100*/  IMAD R3, R0, UR6, R3 ;  /* 0x0000000600037c24 */ /* 0x000fc8000f8e0203 */
[----:B0-----:R-:W-:Y:S02]  /*0110*/  IMAD.WIDE R4, R3, 0x4, R4 ;  /* 0x0000000403047825 */ /* 0x001fe400078e0204 */
[----:B------:R-:W0:Y:S03]  /*0120*/  LDC.64 R2, c[0x0][0x390] ;  /* 0x0000e400ff027b82 */ /* 0x000e260000000a00 */
[----:B-1----:R-:W2:Y:S01]  /*0130*/  LDG.E R7, desc[UR4][R4.64] ;  /* 0x0000000404077981 */ /* 0x002ea2000c1e1900 */
[----:B0-----:R-:W-:-:S10]  /*0140*/  DADD R2, -R2, 1 ;  /* 0x3ff0000002027429 */ /* 0x001fd40000000100 */
[----:B------:R-:W2:Y:S02]  /*0150*/  F2F.F32.F64 R2, R2 ;  /* 0x0000000200027310 */ /* 0x000ea40000301000 */
[----:B--2---:R-:W-:-:S05]  /*0160*/  FMUL R7, R2, R7 ;  /* 0x0000000702077220 */ /* 0x004fca0000400000 */
[----:B------:R-:W-:Y:S01]  /*0170*/  STG.E desc[UR4][R4.64], R7 ;  /* 0x0000000704007986 */ /* 0x000fe2000c101904 */
[----:B------:R-:W-:Y:S05]  /*0180*/  EXIT ;  /* 0x000000000000794d */ /* 0x000fea0003800000 */
.L_x_72:
        /* <DEDUP_REMOVED lines=15> */
.L_x_94:


//--------------------- .text._Z24compute_distances_kernelPdPfPKdS2_i --------------------------
	.section	.text._Z24compute_distances_kernelPdPfPKdS2_i,"ax",@progbits
	.align	128
        .global         _Z24compute_distances_kernelPdPfPKdS2_i
        .type           _Z24compute_distances_kernelPdPfPKdS2_i,@function
        .size           _Z24compute_distances_kernelPdPfPKdS2_i,(.L_x_89 - _Z24compute_distances_kernelPdPfPKdS2_i)
        .other          _Z24compute_distances_kernelPdPfPKdS2_i,@"STO_CUDA_ENTRY STV_DEFAULT"
_Z24compute_distances_kernelPdPfPKdS2_i:
.text._Z24compute_distances_kernelPdPfPKdS2_i:
        /* <DEDUP_REMOVED lines=11> */
[----:B-1----:R-:W-:-:S13]  /*00b0*/  ISETP.GE.AND P0, PT, R2, UR6, PT ;  /* 0x0000000602007c0c */ /* 0x002fda000bf06270 */
[----:B------:R-:W-:Y:S05]  /*00c0*/  @P0 EXIT ;  /* 0x000000000000094d */ /* 0x000fea0003800000 */
[----:B------:R-:W0:Y:S01]  /*00d0*/  LDC.64 R4, c[0x0][0x380] ;  /* 0x0000e000ff047b82 */ /* 0x000e220000000a00 */
[C---:B------:R-:W-:Y:S01]  /*00e0*/  ISETP.NE.AND P0, PT, R0.reuse, R3, PT ;  /* 0x000000030000720c */ /* 0x040fe20003f05270 */
[----:B------:R-:W1:Y:S06]  /*00f0*/  LDCU.64 UR4, c[0x0][0x358] ;  /* 0x00006b00ff0477ac */ /* 0x000e6c0008000a00 */
[----:B------:R-:W2:Y:S06]  /*0100*/  LDC.64 R6, c[0x0][0x388] ;  /* 0x0000e200ff067b82 */ /* 0x000eac0000000a00 */
[----:B------:R-:W-:-:S04]  /*0110*/  @!P0 IMAD R9, R0, UR6, R0 ;  /* 0x0000000600098c24 */ /* 0x000fc8000f8e0200 */
[----:B0-----:R-:W-:-:S05]  /*0120*/  @!P0 IMAD.WIDE.U32 R4, R9, 0x8, R4 ;  /* 0x0000000809048825 */ /* 0x001fca00078e0004 */
[----:B-1----:R0:W-:Y:S01]  /*0130*/  @!P0 STG.E.64 desc[UR4][R4.64], RZ ;  /* 0x000000ff04008986 */ /* 0x0021e2000c101b04 */
[----:B--2---:R-:W-:-:S05]  /*0140*/  @!P0 IMAD.WIDE.U32 R6, R9, 0x4, R6 ;  /* 0x0000000409068825 */ /* 0x004fca00078e0006 */
[----:B------:R0:W-:Y:S01]  /*0150*/  @!P0 STG.E desc[UR4][R6.64], RZ ;  /* 0x000000ff06008986 */ /* 0x0001e2000c101904 */
[----:B------:R-:W-:Y:S05]  /*0160*/  @!P0 EXIT ;  /* 0x000000000000894d */ /* 0x000fea0003800000 */
[----:B------:R-:W1:Y:S08]  /*0170*/  LDC.64 R14, c[0x0][0x398] ;  /* 0x0000e600ff0e7b82 */ /* 0x000e700000000a00 */
[----:B------:R-:W2:Y:S01]  /*0180*/  LDC.64 R10, c[0x0][0x390] ;  /* 0x0000e400ff0a7b82 */ /* 0x000ea20000000a00 */
[----:B-1----:R-:W-:-:S04]  /*0190*/  IMAD.WIDE R12, R0, 0x8, R14 ;  /* 0x00000008000c7825 */ /* 0x002fc800078e020e */
[C---:B------:R-:W-:Y:S02]  /*01a0*/  IMAD.WIDE.U32 R14, R3.reuse, 0x8, R14 ;  /* 0x00000008030e7825 */ /* 0x040fe400078e000e */
[----:B------:R-:W0:Y:S02]  /*01b0*/  LDG.E.64 R12, desc[UR4][R12.64] ;  /* 0x000000040c0c7981 */ /* 0x000e24000c1e1b00 */
[--C-:B--2---:R-:W-:Y:S02]  /*01c0*/  IMAD.WIDE R8, R0, 0x8, R10.reuse ;  /* 0x0000000800087825 */ /* 0x104fe400078e020a */
[----:B------:R-:W0:Y:S02]  /*01d0*/  LDG.E.64 R14, desc[UR4][R14.64] ;  /* 0x000000040e0e7981 */ /* 0x000e24000c1e1b00 */
[----:B------:R-:W-:Y:S02]  /*01e0*/  IMAD.WIDE.U32 R10, R3, 0x8, R10 ;  /* 0x00000008030a7825 */ /* 0x000fe400078e000a */
[----:B------:R-:W2:Y:S04]  /*01f0*/  LDG.E.64 R8, desc[UR4][R8.64] ;  /* 0x0000000408087981 */ /* 0x000ea8000c1e1b00 */
[----:B------:R-:W2:Y:S01]  /*0200*/  LDG.E.64 R10, desc[UR4][R10.64] ;  /* 0x000000040a0a7981 */ /* 0x000ea2000c1e1b00 */
[----:B------:R-:W-:Y:S01]  /*0210*/  BSSY.RECONVERGENT B0, `(.L_x_73) ;  /* 0x0000017000007945 */ /* 0x000fe20003800200 */
[----:B0-----:R-:W-:Y:S01]  /*0220*/  DADD R6, R12, -R14 ;  /* 0x000000000c067229 */ /* 0x001fe2000000080e */
[----:B------:R-:W-:-:S02]  /*0230*/  IMAD.MOV.U32 R14, RZ, RZ, 0x0 ;  /* 0x00000000ff0e7424 */ /* 0x000fc400078e00ff */
[----:B------:R-:W-:Y:S01]  /*0240*/  IMAD.MOV.U32 R15, RZ, RZ, 0x3fd80000 ;  /* 0x3fd80000ff0f7424 */ /* 0x000fe200078e00ff */
[----:B--2---:R-:W-:-:S04]  /*0250*/  DADD R4, R8, -R10 ;  /* 0x0000000008047229 */ /* 0x004fc8000000080a */
[----:B------:R-:W-:-:S08]  /*0260*/  DMUL R6, R6, R6 ;  /* 0x0000000606067228 */ /* 0x000fd00000000000 */
[----:B------:R-:W-:-:S06]  /*0270*/  DFMA R4, R4, R4, R6 ;  /* 0x000000040404722b */ /* 0x000fcc0000000006 */
[----:B------:R-:W0:Y:S04]  /*0280*/  MUFU.RSQ64H R7, R5 ;  /* 0x0000000500077308 */ /* 0x000e280000001c00 */
[----:B------:R-:W-:-:S05]  /*0290*/  VIADD R6, R5, 0xfcb00000 ;  /* 0xfcb0000005067836 */ /* 0x000fca0000000000 */
[----:B------:R-:W-:Y:S01]  /*02a0*/  ISETP.GE.U32.AND P0, PT, R6, 0x7ca00000, PT ;  /* 0x7ca000000600780c */ /* 0x000fe20003f06070 */
[----:B0-----:R-:W-:-:S08]  /*02b0*/  DMUL R12, R6, R6 ;  /* 0x00000006060c7228 */ /* 0x001fd00000000000 */
[----:B------:R-:W-:-:S08]  /*02c0*/  DFMA R12, R4, -R12, 1 ;  /* 0x3ff00000040c742b */ /* 0x000fd0000000080c */
[----:B------:R-:W-:Y:S02]  /*02d0*/  DFMA R8, R12, R14, 0.5 ;  /* 0x3fe000000c08742b */ /* 0x000fe4000000000e */
[----:B------:R-:W-:-:S08]  /*02e0*/  DMUL R12, R6, R12 ;  /* 0x0000000c060c7228 */ /* 0x000fd00000000000 */
[----:B------:R-:W-:-:S08]  /*02f0*/  DFMA R8, R8, R12, R6 ;  /* 0x0000000c0808722b */ /* 0x000fd00000000006 */
[----:B------:R-:W-:Y:S02]  /*0300*/  DMUL R10, R4, R8 ;  /* 0x00000008040a7228 */ /* 0x000fe40000000000 */
[----:B------:R-:W-:Y:S01]  /*0310*/  IADD3 R17, PT, PT, R9, -0x100000, RZ ;  /* 0xfff0000009117810 */ /* 0x000fe20007ffe0ff */
[----:B------:R-:W-:-:S05]  /*0320*/  IMAD.MOV.U32 R16, RZ, RZ, R8 ;  /* 0x000000ffff107224 */ /* 0x000fca00078e0008 */
[----:B------:R-:W-:-:S08]  /*0330*/  DFMA R12, R10, -R10, R4 ;  /* 0x8000000a0a0c722b */ /* 0x000fd00000000004 */
[----:B------:R-:W-:Y:S01]  /*0340*/  DFMA R14, R12, R16, R10 ;  /* 0x000000100c0e722b */ /* 0x000fe2000000000a */
[----:B------:R-:W-:Y:S10]  /*0350*/  @!P0 BRA `(.L_x_74) ;  /* 0x0000000000088947 */ /* 0x000ff40003800000 */
[----:B------:R-:W-:-:S07]  /*0360*/  MOV R2, 0x380 ;  /* 0x0000038000027802 */ /* 0x000fce0000000f00 */
[----:B------:R-:W-:Y:S05]  /*0370*/  CALL.REL.NOINC `($__internal_2_$__cuda_sm20_dsqrt_rn_f64_mediumpath_v1) ;  /* 0x0000000000587944 */ /* 0x000fea0003c00000 */
.L_x_74:
[----:B------:R-:W-:Y:S05]  /*0380*/  BSYNC.RECONVERGENT B0 ;  /* 0x0000000000007941 */ /* 0x000fea0003800200 */
.L_x_73:
[----:B------:R-:W0:Y:S01]  /*0390*/  LDC.64 R4, c[0x0][0x380] ;  /* 0x0000e000ff047b82 */ /* 0x000e220000000a00 */
[----:B------:R-:W1:Y:S02]  /*03a0*/  LDCU UR6, c[0x0][0x3a0] ;  /* 0x00007400ff0677ac */ /* 0x000e640008000800 */
[----:B-1----:R-:W-:Y:S01]  /*03b0*/  IMAD R3, R0, UR6, R3 ;  /* 0x0000000600037c24 */ /* 0x002fe2000f8e0203 */
[----:B------:R-:W-:-:S03]  /*03c0*/  I2FP.F32.U32 R0, UR6 ;  /* 0x0000000600007c45 */ /* 0x000fc60008201000 */
[----:B0-----:R-:W-:-:S04]  /*03d0*/  IMAD.WIDE R4, R3, 0x8, R4 ;  /* 0x0000000803047825 */ /* 0x001fc800078e0204 */
[----:B------:R-:W-:Y:S01]  /*03e0*/  VIADD R2, R0, 0x1800000 ;  /* 0x0180000000027836 */ /* 0x000fe20000000000 */
[----:B------:R0:W-:Y:S04]  /*03f0*/  STG.E.64 desc[UR4][R4.64], R14 ;  /* 0x0000000e04007986 */ /* 0x0001e8000c101b04 */
[----:B------:R-:W-:-:S04]  /*0400*/  LOP3.LUT R2, R2, 0x7f800000, RZ, 0xc0, !PT ;  /* 0x7f80000002027812 */ /* 0x000fc800078ec0ff */
[----:B------:R-:W-:-:S13]  /*0410*/  ISETP.GT.U32.AND P0, PT, R2, 0x1ffffff, PT ;  /* 0x01ffffff0200780c */ /* 0x000fda0003f04070 */
[----:B0-----:R-:W-:Y:S05]  /*0420*/  @P0 BRA `(.L_x_75) ;  /* 0x00000000000c0947 */ /* 0x001fea0003800000 */
[----:B------:R-:W-:-:S07]  /*0430*/  MOV R2, 0x450 ;  /* 0x0000045000027802 */ /* 0x000fce0000000f00 */
[----:B------:R-:W-:Y:S05]  /*0440*/  CALL.REL.NOINC `($__internal_3_$__cuda_sm20_rcp_rn_f32_slowpath) ;  /* 0x0000000000d07944 */ /* 0x000fea0003c00000 */
[----:B------:R-:W-:Y:S05]  /*0450*/  BRA `(.L_x_76) ;  /* 0x0000000000107947 */ /* 0x000fea0003800000 */
.L_x_75:
[----:B------:R-:W0:Y:S02]  /*0460*/  MUFU.RCP R7, R0 ;  /* 0x0000000000077308 */ /* 0x000e240000001000 */
[----:B0-----:R-:W-:-:S04]  /*0470*/  FFMA R2, R0, R7, -1 ;  /* 0xbf80000000027423 */ /* 0x001fc80000000007 */
[----:B------:R-:W-:-:S04]  /*0480*/  FADD.FTZ R2, -R2, -RZ ;  /* 0x800000ff02027221 */ /* 0x000fc80000010100 */
[----:B------:R-:W-:-:S07]  /*0490*/  FFMA R7, R7, R2, R7 ;  /* 0x0000000207077223 */ /* 0x000fce0000000007 */
.L_x_76:
[----:B------:R-:W0:Y:S02]  /*04a0*/  LDC.64 R4, c[0x0][0x388] ;  /* 0x0000e200ff047b82 */ /* 0x000e240000000a00 */
[----:B0-----:R-:W-:-:S05]  /*04b0*/  IMAD.WIDE R2, R3, 0x4, R4 ;  /* 0x0000000403027825 */ /* 0x001fca00078e0204 */
[----:B------:R-:W-:Y:S01]  /*04c0*/  STG.E desc[UR4][R2.64], R7 ;  /* 0x0000000702007986 */ /* 0x000fe2000c101904 */
[----:B------:R-:W-:Y:S05]  /*04d0*/  EXIT ;  /* 0x000000000000794d */ /* 0x000fea0003800000 */
        .weak           $__internal_2_$__cuda_sm20_dsqrt_rn_f64_mediumpath_v1
        .type           $__internal_2_$__cuda_sm20_dsqrt_rn_f64_mediumpath_v1,@function
        .size           $__internal_2_$__cuda_sm20_dsqrt_rn_f64_mediumpath_v1,($__internal_3_$__cuda_sm20_rcp_rn_f32_slowpath - $__internal_2_$__cuda_sm20_dsqrt_rn_f64_mediumpath_v1)
$__internal_2_$__cuda_sm20_dsqrt_rn_f64_mediumpath_v1:
[----:B------:R-:W-:Y:S01]  /*04e0*/  ISETP.GE.U32.AND P0, PT, R6, -0x3400000, PT ;  /* 0xfcc000000600780c */ /* 0x000fe20003f06070 */
[----:B------:R-:W-:Y:S01]  /*04f0*/  BSSY.RECONVERGENT B1, `(.L_x_77) ;  /* 0x0000024000017945 */ /* 0x000fe20003800200 */
[----:B------:R-:W-:-:S11]  /*0500*/  MOV R9, R17 ;  /* 0x0000001100097202 */ /* 0x000fd60000000f00 */
[----:B------:R-:W-:Y:S05]  /*0510*/  @!P0 BRA `(.L_x_78) ;  /* 0x0000000000208947 */ /* 0x000fea0003800000 */
[----:B------:R-:W-:-:S10]  /*0520*/  DFMA.RM R8, R12, R8, R10 ;  /* 0x000000080c08722b */ /* 0x000fd4000000400a */
[----:B------:R-:W-:-:S05]  /*0530*/  IADD3 R6, P0, PT, R8, 0x1, RZ ;  /* 0x0000000108067810 */ /* 0x000fca0007f1e0ff */
[----:B------:R-:W-:-:S06]  /*0540*/  IMAD.X R7, RZ, RZ, R9, P0 ;  /* 0x000000ffff077224 */ /* 0x000fcc00000e0609 */
[----:B------:R-:W-:-:S08]  /*0550*/  DFMA.RP R4, -R8, R6, R4 ;  /* 0x000000060804722b */ /* 0x000fd00000008104 */
[----:B------:R-:W-:-:S06]  /*0560*/  DSETP.GT.AND P0, PT, R4, RZ, PT ;  /* 0x000000ff0400722a */ /* 0x000fcc0003f04000 */
[----:B------:R-:W-:Y:S02]  /*0570*/  FSEL R6, R6, R8, P0 ;  /* 0x0000000806067208 */ /* 0x000fe40000000000 */
[----:B------:R-:W-:Y:S01]  /*0580*/  FSEL R7, R7, R9, P0 ;  /* 0x0000000907077208 */ /* 0x000fe20000000000 */
[----:B------:R-:W-:Y:S06]  /*0590*/  BRA `(.L_x_79) ;  /* 0x0000000000647947 */ /* 0x000fec0003800000 */
.L_x_78:
[----:B------:R-:W-:-:S14]  /*05a0*/  DSETP.NE.AND P0, PT, R4, RZ, PT ;  /* 0x000000ff0400722a */ /* 0x000fdc0003f05000 */
[----:B------:R-:W-:Y:S05]  /*05b0*/  @!P0 BRA `(.L_x_80) ;  /* 0x0000000000588947 */ /* 0x000fea0003800000 */
[----:B------:R-:W-:-:S13]  /*05c0*/  ISETP.GE.AND P0, PT, R5, RZ, PT ;  /* 0x000000ff0500720c */ /* 0x000fda0003f06270 */
[----:B------:R-:W-:Y:S01]  /*05d0*/  @!P0 IMAD.MOV.U32 R6, RZ, RZ, 0x0 ;  /* 0x00000000ff068424 */ /* 0x000fe200078e00ff */
[----:B------:R-:W-:Y:S01]  /*05e0*/  @!P0 MOV R7, 0xfff80000 ;  /* 0xfff8000000078802 */ /* 0x000fe20000000f00 */
[----:B------:R-:W-:Y:S06]  /*05f0*/  @!P0 BRA `(.L_x_79) ;  /* 0x00000000004c8947 */ /* 0x000fec0003800000 */
[----:B------:R-:W-:-:S13]  /*0600*/  ISETP.GT.AND P0, PT, R5, 0x7fefffff, PT ;  /* 0x7fefffff0500780c */ /* 0x000fda0003f04270 */
[----:B------:R-:W-:Y:S05]  /*0610*/  @P0 BRA `(.L_x_80) ;  /* 0x0000000000400947 */ /* 0x000fea0003800000 */
[----:B------:R-:W-:Y:S01]  /*0620*/  DMUL R4, R4, 8.11296384146066816958e+31 ;  /* 0x4690000004047828 */ /* 0x000fe20000000000 */
[----:B------:R-:W-:Y:S01]  /*0630*/  IMAD.MOV.U32 R6, RZ, RZ, RZ ;  /* 0x000000ffff067224 */ /* 0x000fe200078e00ff */
[----:B------:R-:W-:Y:S01]  /*0640*/  MOV R11, 0x3fd80000 ;  /* 0x3fd80000000b7802 */ /* 0x000fe20000000f00 */
[----:B------:R-:W-:-:S03]  /*0650*/  IMAD.MOV.U32 R10, RZ, RZ, 0x0 ;  /* 0x00000000ff0a7424 */ /* 0x000fc600078e00ff */
[----:B------:R-:W0:Y:S02]  /*0660*/  MUFU.RSQ64H R7, R5 ;  /* 0x0000000500077308 */ /* 0x000e240000001c00 */
[----:B0-----:R-:W-:-:S08]  /*0670*/  DMUL R8, R6, R6 ;  /* 0x0000000606087228 */ /* 0x001fd00000000000 */
[----:B------:R-:W-:-:S08]  /*0680*/  DFMA R8, R4, -R8, 1 ;  /* 0x3ff000000408742b */ /* 0x000fd00000000808 */
[----:B------:R-:W-:Y:S02]  /*0690*/  DFMA R10, R8, R10, 0.5 ;  /* 0x3fe00000080a742b */ /* 0x000fe4000000000a */
[----:B------:R-:W-:-:S08]  /*06a0*/  DMUL R8, R6, R8 ;  /* 0x0000000806087228 */ /* 0x000fd00000000000 */
[----:B------:R-:W-:-:S08]  /*06b0*/  DFMA R8, R10, R8, R6 ;  /* 0x000000080a08722b */ /* 0x000fd00000000006 */
[----:B------:R-:W-:Y:S02]  /*06c0*/  DMUL R6, R4, R8 ;  /* 0x0000000804067228 */ /* 0x000fe40000000000 */
[----:B------:R-:W-:-:S06]  /*06d0*/  VIADD R9, R9, 0xfff00000 ;  /* 0xfff0000009097836 */ /* 0x000fcc0000000000 */
[----:B------:R-:W-:-:S08]  /*06e0*/  DFMA R10, R6, -R6, R4 ;  /* 0x80000006060a722b */ /* 0x000fd00000000004 */
[----:B------:R-:W-:-:S10]  /*06f0*/  DFMA R6, R8, R10, R6 ;  /* 0x0000000a0806722b */ /* 0x000fd40000000006 */
[----:B------:R-:W-:Y:S01]  /*0700*/  VIADD R7, R7, 0xfcb00000 ;  /* 0xfcb0000007077836 */ /* 0x000fe20000000000 */
[----:B------:R-:W-:Y:S06]  /*0710*/  BRA `(.L_x_79) ;  /* 0x0000000000047947 */ /* 0x000fec0003800000 */
.L_x_80:
[----:B------:R-:W-:-:S11]  /*0720*/  DADD R6, R4, R4 ;  /* 0x0000000004067229 */ /* 0x000fd60000000004 */
.L_x_79:
[----:B------:R-:W-:Y:S05]  /*0730*/  BSYNC.RECONVERGENT B1 ;  /* 0x0000000000017941 */ /* 0x000fea0003800200 */
.L_x_77:
[----:B------:R-:W-:Y:S02]  /*0740*/  HFMA2 R5, -RZ, RZ, 0, 0 ;  /* 0x00000000ff057431 */ /* 0x000fe400000001ff */
[----:B------:R-:W-:Y:S01]  /*0750*/  IMAD.MOV.U32 R4, RZ, RZ, R2 ;  /* 0x000000ffff047224 */ /* 0x000fe200078e0002 */
[----:B------:R-:W-:Y:S01]  /*0760*/  MOV R14, R6 ;  /* 0x00000006000e7202 */ /* 0x000fe20000000f00 */
[----:B------:R-:W-:Y:S02]  /*0770*/  IMAD.MOV.U32 R15, RZ, RZ, R7 ;  /* 0x000000ffff0f7224 */ /* 0x000fe400078e0007 */
[----:B------:R-:W-:Y:S05]  /*0780*/  RET.REL.NODEC R4 `(_Z24compute_distances_kernelPdPfPKdS2_i) ;  /* 0xfffffff8041c7950 */ /* 0x000fea0003c3ffff */
        .weak           $__internal_3_$__cuda_sm20_rcp_rn_f32_slowpath
        .type           $__internal_3_$__cuda_sm20_rcp_rn_f32_slowpath,@function
        .size           $__internal_3_$__cuda_sm20_rcp_rn_f32_slowpath,(.L_x_89 - $__internal_3_$__cuda_sm20_rcp_rn_f32_slowpath)
$__internal_3_$__cuda_sm20_rcp_rn_f32_slowpath:
[----:B------:R-:W-:-:S05]  /*0790*/  IMAD.SHL.U32 R4, R0, 0x2, RZ ;  /* 0x0000000200047824 */ /* 0x000fca00078e00ff */
[----:B------:R-:W-:-:S04]  /*07a0*/  SHF.R.U32.HI R4, RZ, 0x18, R4 ;  /* 0x00000018ff047819 */ /* 0x000fc80000011604 */
[----:B------:R-:W-:-:S13]  /*07b0*/  ISETP.NE.U32.AND P0, PT, R4, RZ, PT ;  /* 0x000000ff0400720c */ /* 0x000fda0003f05070 */
[----:B------:R-:W-:Y:S05]  /*07c0*/  @P0 BRA `(.L_x_81) ;  /* 0x00000000002c0947 */ /* 0x000fea0003800000 */
[----:B------:R-:W-:-:S05]  /*07d0*/  IMAD.SHL.U32 R4, R0, 0x2, RZ ;  /* 0x0000000200047824 */ /* 0x000fca00078e00ff */
[----:B------:R-:W-:-:S13]  /*07e0*/  ISETP.NE.AND P0, PT, R4, RZ, PT ;  /* 0x000000ff0400720c */ /* 0x000fda0003f05270 */
[----:B------:R2:W3:Y:S01]  /*07f0*/  @!P0 MUFU.RCP R4, R0 ;  /* 0x0000000000048308 */ /* 0x0004e20000001000 */
[----:B------:R-:W-:Y:S05]  /*0800*/  @!P0 BRA `(.L_x_82) ;  /* 0x0000000000a48947 */ /* 0x000fea0003800000 */
[----:B------:R-:W-:-:S04]  /*0810*/  FFMA R5, R0, 1.84467440737095516160e+19, RZ ;  /* 0x5f80000000057823 */ /* 0x000fc800000000ff */
[----:B--2---:R-:W3:Y:S02]  /*0820*/  MUFU.RCP R0, R5 ;  /* 0x0000000500007308 */ /* 0x004ee40000001000 */
[----:B---3--:R-:W-:-:S04]  /*0830*/  FFMA R4, R5, R0, -1 ;  /* 0xbf80000005047423 */ /* 0x008fc80000000000 */
[----:B------:R-:W-:-:S04]  /*0840*/  FADD.FTZ R7, -R4, -RZ ;  /* 0x800000ff04077221 */ /* 0x000fc80000010100 */
[----:B------:R-:W-:-:S04]  /*0850*/  FFMA R0, R0, R7, R0 ;  /* 0x0000000700007223 */ /* 0x000fc80000000000 */
[----:B------:R-:W-:Y:S01]  /*0860*/  FFMA R4, R0, 1.84467440737095516160e+19, RZ ;  /* 0x5f80000000047823 */ /* 0x000fe200000000ff */
[----:B------:R-:W-:Y:S06]  /*0870*/  BRA `(.L_x_82) ;  /* 0x0000000000887947 */ /* 0x000fec0003800000 */
.L_x_81:
[----:B------:R-:W-:-:S04]  /*0880*/  IADD3 R5, PT, PT, R4, -0xfd, RZ ;  /* 0xffffff0304057810 */ /* 0x000fc80007ffe0ff */
[----:B------:R-:W-:-:S13]  /*0890*/  ISETP.GT.U32.AND P0, PT, R5, 0x1, PT ;  /* 0x000000010500780c */ /* 0x000fda0003f04070 */
[----:B------:R-:W-:Y:S05]  /*08a0*/  @P0 BRA `(.L_x_83) ;  /* 0x0000000000780947 */ /* 0x000fea0003800000 */
[----:B------:R-:W-:Y:S01]  /*08b0*/  LOP3.LUT R6, R0, 0x7fffff, RZ, 0xc0, !PT ;  /* 0x007fffff00067812 */ /* 0x000fe200078ec0ff */
[----:B------:R-:W-:-:S03]  /*08c0*/  IMAD.MOV.U32 R10, RZ, RZ, 0x3 ;  /* 0x00000003ff0a7424 */ /* 0x000fc600078e00ff */
[----:B------:R-:W-:Y:S02]  /*08d0*/  LOP3.LUT R6, R6, 0x3f800000, RZ, 0xfc, !PT ;  /* 0x3f80000006067812 */ /* 0x000fe400078efcff */
[----:B------:R-:W-:Y:S02]  /*08e0*/  SHF.L.U32 R11, R10, R5, RZ ;  /* 0x000000050a0b7219 */ /* 0x000fe400000006ff */
[----:B------:R-:W0:Y:S02]  /*08f0*/  MUFU.RCP R7, R6 ;  /* 0x0000000600077308 */ /* 0x000e240000001000 */
[----:B0-----:R-:W-:-:S04]  /*0900*/  FFMA R8, R6, R7, -1 ;  /* 0xbf80000006087423 */ /* 0x001fc80000000007 */
[----:B------:R-:W-:-:S04]  /*0910*/  FADD.FTZ R8, -R8, -RZ ;  /* 0x800000ff08087221 */ /* 0x000fc80000010100 */
[CCC-:B------:R-:W-:Y:S01]  /*0920*/  FFMA.RM R9, R7.reuse, R8.reuse, R7.reuse ;  /* 0x0000000807097223 */ /* 0x1c0fe20000004007 */
[----:B------:R-:W-:-:S04]  /*0930*/  FFMA.RP R8, R7, R8, R7 ;  /* 0x0000000807087223 */ /* 0x000fc80000008007 */
[C---:B------:R-:W-:Y:S02]  /*0940*/  LOP3.LUT R7, R9.reuse, 0x7fffff, RZ, 0xc0, !PT ;  /* 0x007fffff09077812 */ /* 0x040fe400078ec0ff */
[----:B------:R-:W-:Y:S02]  /*0950*/  FSETP.NEU.FTZ.AND P0, PT, R9, R8, PT ;  /* 0x000000080900720b */ /* 0x000fe40003f1d000 */
[----:B------:R-:W-:Y:S02]  /*0960*/  LOP3.LUT R8, R7, 0x800000, RZ, 0xfc, !PT ;  /* 0x0080000007087812 */ /* 0x000fe400078efcff */
[----:B------:R-:W-:Y:S02]  /*0970*/  SEL R7, RZ, 0xffffffff, !P0 ;  /* 0xffffffffff077807 */ /* 0x000fe40004000000 */
[----:B------:R-:W-:-:S03]  /*0980*/  LOP3.LUT R6, R11, R8, RZ, 0xc0, !PT ;  /* 0x000000080b067212 */ /* 0x000fc600078ec0ff */
[----:B------:R-:W-:Y:S01]  /*0990*/  IMAD.MOV R7, RZ, RZ, -R7 ;  /* 0x000000ffff077224 */ /* 0x000fe200078e0a07 */
[----:B------:R-:W-:-:S04]  /*09a0*/  SHF.R.U32.HI R6, RZ, R5, R6 ;  /* 0x00000005ff067219 */ /* 0x000fc80000011606 */
[----:B------:R-:W-:Y:S02]  /*09b0*/  LOP3.LUT P1, RZ, R7, R5, R8, 0xf8, !PT ;  /* 0x0000000507ff7212 */ /* 0x000fe4000782f808 */
[C---:B------:R-:W-:Y:S02]  /*09c0*/  LOP3.LUT P0, RZ, R6.reuse, 0x1, RZ, 0xc0, !PT ;  /* 0x0000000106ff7812 */ /* 0x040fe4000780c0ff */
[----:B------:R-:W-:-:S04]  /*09d0*/  LOP3.LUT P2, RZ, R6, 0x2, RZ, 0xc0, !PT ;  /* 0x0000000206ff7812 */ /* 0x000fc8000784c0ff */
[----:B------:R-:W-:Y:S02]  /*09e0*/  PLOP3.LUT P0, PT, P0, P1, P2, 0xe0, 0x0 ;  /* 0x000000000000781c */ /* 0x000fe40000703c20 */
[----:B------:R-:W-:Y:S02]  /*09f0*/  LOP3.LUT P1, RZ, R0, 0x7fffff, RZ, 0xc0, !PT ;  /* 0x007fffff00ff7812 */ /* 0x000fe4000782c0ff */
[----:B------:R-:W-:-:S04]  /*0a00*/  SEL R5, RZ, 0x1, !P0 ;  /* 0x00000001ff057807 */ /* 0x000fc80004000000 */
[----:B------:R-:W-:-:S04]  /*0a10*/  IADD3 R5, PT, PT, -R5, RZ, RZ ;  /* 0x000000ff05057210 */ /* 0x000fc80007ffe1ff */
[----:B------:R-:W-:Y:S01]  /*0a20*/  ISETP.GE.AND P0, PT, R5, RZ, PT ;  /* 0x000000ff0500720c */ /* 0x000fe20003f06270 */
[----:B------:R-:W-:-:S05]  /*0a30*/  VIADD R5, R4, 0xffffff04 ;  /* 0xffffff0404057836 */ /* 0x000fca0000000000 */
[----:B------:R-:W-:-:S07]  /*0a40*/  SHF.R.U32.HI R5, RZ, R5, R8 ;  /* 0x00000005ff057219 */ /* 0x000fce0000011608 */
[----:B------:R-:W-:-:S05]  /*0a50*/  @!P0 VIADD R5, R5, 0x1 ;  /* 0x0000000105058836 */ /* 0x000fca0000000000 */
[----:B------:R-:W-:-:S04]  /*0a60*/  @!P1 SHF.L.U32 R5, R5, 0x1, RZ ;  /* 0x0000000105059819 */ /* 0x000fc800000006ff */
[----:B------:R-:W-:Y:S01]  /*0a70*/  LOP3.LUT R4, R5, 0x80000000, R0, 0xf8, !PT ;  /* 0x8000000005047812 */ /* 0x000fe200078ef800 */
[----:B------:R-:W-:Y:S06]  /*0a80*/  BRA `(.L_x_82) ;  /* 0x0000000000047947 */ /* 0x000fec0003800000 */
.L_x_83:
[----:B------:R0:W1:Y:S02]  /*0a90*/  MUFU.RCP R4, R0 ;  /* 0x0000000000047308 */ /* 0x0000640000001000 */
.L_x_82:
[----:B-1-3--:R-:W-:Y:S01]  /*0aa0*/  IMAD.MOV.U32 R7, RZ, RZ, R4 ;  /* 0x000000ffff077224 */ /* 0x00afe200078e0004 */
[----:B------:R-:W-:Y:S01]  /*0ab0*/  MOV R5, 0x0 ;  /* 0x0000000000057802 */ /* 0x000fe20000000f00 */
[----:B------:R-:W-:-:S04]  /*0ac0*/  IMAD.MOV.U32 R4, RZ, RZ, R2 ;  /* 0x000000ffff047224 */ /* 0x000fc800078e0002 */
[----:B0-2---:R-:W-:Y:S05]  /*0ad0*/  RET.REL.NODEC R4 `(_Z24compute_distances_kernelPdPfPKdS2_i) ;  /* 0xfffffff404487950 */ /* 0x005fea0003c3ffff */
.L_x_84:
        /* <DEDUP_REMOVED lines=10> */
.L_x_89:


//--------------------- .nv.global.init           --------------------------
	.section	.nv.global.init,"aw",@progbits
	.align	4
.nv.global.init:
	.type		mrg32k3aM1SubSeq,@object
	.size		mrg32k3aM1SubSeq,(mrg32k3aM2SubSeq - mrg32k3aM1SubSeq)
mrg32k3aM1SubSeq:
        /*0000*/ 	.byte	0x0b, 0xcc, 0xee, 0x04, 0x73, 0x29, 0x8b, 0x6f, 0xf6, 0x53, 0x03, 0xf6, 0x23, 0xf6, 0xea, 0xda
        /* <DEDUP_REMOVED lines=125> */
	.type		mrg32k3aM2SubSeq,@object
	.size		mrg32k3aM2SubSeq,(mrg32k3aM1 - mrg32k3aM2SubSeq)
mrg32k3aM2SubSeq:
        /* <DEDUP_REMOVED lines=126> */
	.type		mrg32k3aM1,@object
	.size		mrg32k3aM1,(mrg32k3aM1Seq - mrg32k3aM1)
mrg32k3aM1:
        /* <DEDUP_REMOVED lines=144> */
	.type		mrg32k3aM1Seq,@object
	.size		mrg32k3aM1Seq,(mrg32k3aM2 - mrg32k3aM1Seq)
mrg32k3aM1Seq:
        /* <DEDUP_REMOVED lines=144> */
	.type		mrg32k3aM2,@object
	.size		mrg32k3aM2,(mrg32k3aM2Seq - mrg32k3aM2)
mrg32k3aM2:
        /* <DEDUP_REMOVED lines=144> */
	.type		mrg32k3aM2Seq,@object
	.size		mrg32k3aM2Seq,(precalc_xorwow_matrix - mrg32k3aM2Seq)
mrg32k3aM2Seq:
        /* <DEDUP_REMOVED lines=144> */
	.type		precalc_xorwow_matrix,@object
	.size		precalc_xorwow_matrix,(precalc_xorwow_offset_matrix - precalc_xorwow_matrix)
precalc_xorwow_matrix:
        /* <DEDUP_REMOVED lines=6400> */
	.type		precalc_xorwow_offset_matrix,@object
	.size		precalc_xorwow_offset_matrix,(.L_1 - precalc_xorwow_offset_matrix)
precalc_xorwow_offset_matrix:
        /* <DEDUP_REMOVED lines=6400> */
.L_1:


//--------------------- .nv.shared.reserved.0     --------------------------
	.section	.nv.shared.reserved.0,"aw",@nobits
	.weak		__nv_reservedSMEM_offset_0_alias
	.size		__nv_reservedSMEM_offset_0_alias, 0, 64
	.other		__nv_reservedSMEM_offset_0_alias,@"STO_CUDA_RESERVED_SHARED STV_DEFAULT"
__nv_reservedSMEM_offset_0_alias:
	.zero		0
	.zero		64


//--------------------- .nv.constant0._Z18init_curand_kernelP17curandStateXORWOWy --------------------------
	.section	.nv.constant0._Z18init_curand_kernelP17curandStateXORWOWy,"a",@progbits
	.sectionflags	@""
	.align	4
.nv.constant0._Z18init_curand_kernelP17curandStateXORWOWy:
	.zero		912


//--------------------- .nv.constant0._Z24deposit_pheromone_kernelPfPKiPKdif --------------------------
	.section	.nv.constant0._Z24deposit_pheromone_kernelPfPKiPKdif,"a",@progbits
	.sectionflags	@""
	.align	4
.nv.constant0._Z24deposit_pheromone_kernelPfPKiPKdif:
	.zero		928


//--------------------- .nv.constant0._Z26calculate_distances_kernelPKdPKiPdi --------------------------
	.section	.nv.constant0._Z26calculate_distances_kernelPKdPKiPdi,"a",@progbits
	.sectionflags	@""
	.align	4
.nv.constant0._Z26calculate_distances_kernelPKdPKiPdi:
	.zero		924


//--------------------- .nv.constant0._Z22construct_tours_kernelPKdPKfPiP17curandStateXORWOWiddPb --------------------------
	.section	.nv.constant0._Z22construct_tours_kernelPKdPKfPiP17curandStateXORWOWiddPb,"a",@progbits
	.sectionflags	@""
	.align	4
.nv.constant0._Z22construct_tours_kernelPKdPKfPiP17curandStateXORWOWiddPb:
	.zero		960


//--------------------- .nv.constant0._Z26evaporate_pheromone_kernelPfid --------------------------
	.section	.nv.constant0._Z26evaporate_pheromone_kernelPfid,"a",@progbits
	.sectionflags	@""
	.align	4
.nv.constant0._Z26evaporate_pheromone_kernelPfid:
	.zero		920


//--------------------- .nv.constant0._Z24compute_distances_kernelPdPfPKdS2_i --------------------------
	.section	.nv.constant0._Z24compute_distances_kernelPdPfPKdS2_i,"a",@progbits
	.sectionflags	@""
	.align	4
.nv.constant0._Z24compute_distances_kernelPdPfPKdS2_i:
	.zero		932


//--------------------- SYMBOLS --------------------------

	.type		.nv.reservedSmem.offset0,@object
	.size		.nv.reservedSmem.offset0,0x4
